def attn_fwd(
    Q,
    K,
    V,
    Out,
    Lse,
    sm_scale,
    stride_qz,
    stride_qh,
    stride_qm,
    stride_qk,
    stride_kz,
    stride_kh,
    stride_kn,
    stride_kk,
    stride_vz,
    stride_vh,
    stride_vn,
    stride_vk,
    stride_oz,
    stride_oh,
    stride_om,
    stride_ok,
    seqlen_q,
    seqlen_k,
    BLOCK_M: tl.constexpr,
    BLOCK_N: tl.constexpr,
    HEAD_DIM: tl.constexpr,
    CAUSAL: tl.constexpr,
):
    start_m = tl.program_id(0)
    off_hz = tl.program_id(1)
    q_off = off_hz * stride_qh
    k_off = off_hz * stride_kh
    v_off = off_hz * stride_vh
    offs_m = start_m * BLOCK_M + tl.arange(0, BLOCK_M)
    offs_d = tl.arange(0, HEAD_DIM)
    offs_n = tl.arange(0, BLOCK_N)
    q_ptrs = Q + q_off + offs_m[:, None] * stride_qm + offs_d[None, :] * stride_qk
    k_ptrs = K + k_off + offs_d[:, None] * stride_kk + offs_n[None, :] * stride_kn
    v_ptrs = V + v_off + offs_n[:, None] * stride_vn + offs_d[None, :] * stride_vk
    m_i = tl.full([BLOCK_M], float("-inf"), dtype=tl.float32)
    l_i = tl.zeros([BLOCK_M], dtype=tl.float32) + 1.0
    acc = tl.zeros([BLOCK_M, HEAD_DIM], dtype=tl.float32)
    q = tl.load(q_ptrs)
    acc, l_i, m_i = _attn_fwd_inner(
        acc,
        l_i,
        m_i,
        q,
        k_ptrs,
        v_ptrs,
        sm_scale,
        stride_kn,
        stride_vn,
        start_m,
        seqlen_k,
        BLOCK_M,
        BLOCK_N,
        HEAD_DIM,
        CAUSAL,
    )
    acc = acc / l_i[:, None]
    lse = m_i + tl.math.log2(l_i) / 1.4426950408889634
    o_ptrs = (
        Out
        + off_hz * stride_oh
        + offs_m[:, None] * stride_om
        + offs_d[None, :] * stride_ok
    )
    tl.store(o_ptrs, acc.to(Out.dtype.element_ty))
    tl.store(Lse + off_hz * seqlen_q + offs_m, lse)

# config = {"BLOCK_M": 32, "BLOCK_N": 64, "HEAD_DIM": 32, "arch": "sm_100", "causal": true, "dtype": "fp8e4m3", "num_stages": 4, "num_warps": 4}
# arch = sm_100


// ===== COMPILED SASS (sm_100a) =====

	.target	sm_100a

	.elftype	@"ET_EXEC"


//--------------------- .note.nv.tkinfo           --------------------------
	.section	.note.nv.tkinfo,"",@"SHT_NOTE"
	.sectionflags	@"SHF_NOTE_NV_TKINFO"
	.tkinfo
        /*0018*/ 	.word	0x00000081
        /*0030*/ 	.string	""
        /*0030*/ 	.string	"ptxas-blackwell"
        /*0030*/ 	.string	"Cuda compilation tools, release 12.9, V12.9.86"
        /*0030*/ 	.string	"Build cuda_12.9.r12.9/compiler.36037853_0"
        /*0030*/ 	.string	"-v  -suppress-debug-info  -lineinfo  -arch sm_100a "



//--------------------- .note.nv.cuver            --------------------------
	.section	.note.nv.cuver,"",@"SHT_NOTE"
	.sectionflags	@"SHF_NOTE_NV_CUVER"
        /*0018*/ 	.short	0x0001
        /*001a*/ 	.short	0x0064
        /*001c*/ 	.short	0x0001
        /*001e*/ 	.short	0x0000
        /*0020*/ 	.short	0x0001
        /*0022*/ 	.short	0x0000


//--------------------- .nv.info                  --------------------------
	.section	.nv.info,"",@"SHT_CUDA_INFO"
	.align	4


	//----- nvinfo : EIATTR_REGCOUNT
	.align		4
        /*0000*/ 	.byte	0x04, 0x2f
        /*0002*/ 	.short	(.L_2 - .L_1)
	.align		4
.L_1:
        /*0004*/ 	.word	index@(attn_fwd)
        /*0008*/ 	.word	0x000000a8


	//----- nvinfo : EIATTR_FRAME_SIZE
	.align		4
.L_2:
        /*000c*/ 	.byte	0x04, 0x11
        /*000e*/ 	.short	(.L_4 - .L_3)
	.align		4
.L_3:
        /*0010*/ 	.word	index@(attn_fwd)
        /*0014*/ 	.word	0x00000000


	//----- nvinfo : EIATTR_MIN_STACK_SIZE
	.align		4
.L_4:
        /*0018*/ 	.byte	0x04, 0x12
        /*001a*/ 	.short	(.L_6 - .L_5)
	.align		4
.L_5:
        /*001c*/ 	.word	index@(attn_fwd)
        /*0020*/ 	.word	0x00000000
.L_6:


//--------------------- .nv.info.attn_fwd         --------------------------
	.section	.nv.info.attn_fwd,"",@"SHT_CUDA_INFO"
	.sectionflags	@""
	.align	4


	//----- nvinfo : EIATTR_CUDA_API_VERSION
	.align		4
        /*0000*/ 	.byte	0x04, 0x37
        /*0002*/ 	.short	(.L_8 - .L_7)
.L_7:
        /*0004*/ 	.word	0x00000081


	//----- nvinfo : EIATTR_KPARAM_INFO
	.align		4
.L_8:
        /*0008*/ 	.byte	0x04, 0x17
        /*000a*/ 	.short	(.L_10 - .L_9)
.L_9:
        /*000c*/ 	.word	0x00000000
        /*0010*/ 	.short	0x0019
        /*0012*/ 	.short	0x0080
        /*0014*/ 	.byte	0x00, 0xf4, 0x21, 0x00


	//----- nvinfo : EIATTR_KPARAM_INFO
	.align		4
.L_10:
        /*0018*/ 	.byte	0x04, 0x17
        /*001a*/ 	.short	(.L_12 - .L_11)
.L_11:
        /*001c*/ 	.word	0x00000000
        /*0020*/ 	.short	0x0018
        /*0022*/ 	.short	0x0078
        /*0024*/ 	.byte	0x00, 0xf4, 0x21, 0x00


	//----- nvinfo : EIATTR_KPARAM_INFO
	.align		4
.L_12:
        /*0028*/ 	.byte	0x04, 0x17
        /*002a*/ 	.short	(.L_14 - .L_13)
.L_13:
        /*002c*/ 	.word	0x00000000
        /*0030*/ 	.short	0x0017
        /*0032*/ 	.short	0x0070
        /*0034*/ 	.byte	0x00, 0xf0, 0x11, 0x00


	//----- nvinfo : EIATTR_KPARAM_INFO
	.align		4
.L_14:
        /*0038*/ 	.byte	0x04, 0x17
        /*003a*/ 	.short	(.L_16 - .L_15)
.L_15:
        /*003c*/ 	.word	0x00000000
        /*0040*/ 	.short	0x0016
        /*0042*/ 	.short	0x006c
        /*0044*/ 	.byte	0x00, 0xf0, 0x11, 0x00


	//----- nvinfo : EIATTR_KPARAM_INFO
	.align		4
.L_16:
        /*0048*/ 	.byte	0x04, 0x17
        /*004a*/ 	.short	(.L_18 - .L_17)
.L_17:
        /*004c*/ 	.word	0x00000000
        /*0050*/ 	.short	0x0015
        /*0052*/ 	.short	0x0068
        /*0054*/ 	.byte	0x00, 0xf0, 0x11, 0x00


	//----- nvinfo : EIATTR_KPARAM_INFO
	.align		4
.L_18:
        /*0058*/ 	.byte	0x04, 0x17
        /*005a*/ 	.short	(.L_20 - .L_19)
.L_19:
        /*005c*/ 	.word	0x00000000
        /*0060*/ 	.short	0x0014
        /*0062*/ 	.short	0x0064
        /*0064*/ 	.byte	0x00, 0xf0, 0x11, 0x00


	//----- nvinfo : EIATTR_KPARAM_INFO
	.align		4
.L_20:
        /*0068*/ 	.byte	0x04, 0x17
        /*006a*/ 	.short	(.L_22 - .L_21)
.L_21:
        /*006c*/ 	.word	0x00000000
        /*0070*/ 	.short	0x0013
        /*0072*/ 	.short	0x0060
        /*0074*/ 	.byte	0x00, 0xf0, 0x11, 0x00


	//----- nvinfo : EIATTR_KPARAM_INFO
	.align		4
.L_22:
        /*0078*/ 	.byte	0x04, 0x17
        /*007a*/ 	.short	(.L_24 - .L_23)
.L_23:
        /*007c*/ 	.word	0x00000000
        /*0080*/ 	.short	0x0012
        /*0082*/ 	.short	0x005c
        /*0084*/ 	.byte	0x00, 0xf0, 0x11, 0x00


	//----- nvinfo : EIATTR_KPARAM_INFO
	.align		4
.L_24:
        /*0088*/ 	.byte	0x04, 0x17
        /*008a*/ 	.short	(.L_26 - .L_25)
.L_25:
        /*008c*/ 	.word	0x00000000
        /*0090*/ 	.short	0x0011
        /*0092*/ 	.short	0x0058
        /*0094*/ 	.byte	0x00, 0xf0, 0x11, 0x00


	//----- nvinfo : EIATTR_KPARAM_INFO
	.align		4
.L_26:
        /*0098*/ 	.byte	0x04, 0x17
        /*009a*/ 	.short	(.L_28 - .L_27)
.L_27:
        /*009c*/ 	.word	0x00000000
        /*00a0*/ 	.short	0x0010
        /*00a2*/ 	.short	0x0054
        /*00a4*/ 	.byte	0x00, 0xf0, 0x11, 0x00


	//----- nvinfo : EIATTR_KPARAM_INFO
	.align		4
.L_28:
        /*00a8*/ 	.byte	0x04, 0x17
        /*00aa*/ 	.short	(.L_30 - .L_29)
.L_29:
        /*00ac*/ 	.word	0x00000000
        /*00b0*/ 	.short	0x000f
        /*00b2*/ 	.short	0x0050
        /*00b4*/ 	.byte	0x00, 0xf0, 0x11, 0x00


	//----- nvinfo : EIATTR_KPARAM_INFO
	.align		4
.L_30:
        /*00b8*/ 	.byte	0x04, 0x17
        /*00ba*/ 	.short	(.L_32 - .L_31)
.L_31:
        /*00bc*/ 	.word	0x00000000
        /*00c0*/ 	.short	0x000e
        /*00c2*/ 	.short	0x004c
        /*00c4*/ 	.byte	0x00, 0xf0, 0x11, 0x00


	//----- nvinfo : EIATTR_KPARAM_INFO
	.align		4
.L_32:
        /*00c8*/ 	.byte	0x04, 0x17
        /*00ca*/ 	.short	(.L_34 - .L_33)
.L_33:
        /*00cc*/ 	.word	0x00000000
        /*00d0*/ 	.short	0x000d
        /*00d2*/ 	.short	0x0048
        /*00d4*/ 	.byte	0x00, 0xf0, 0x11, 0x00


	//----- nvinfo : EIATTR_KPARAM_INFO
	.align		4
.L_34:
        /*00d8*/ 	.byte	0x04, 0x17
        /*00da*/ 	.short	(.L_36 - .L_35)
.L_35:
        /*00dc*/ 	.word	0x00000000
        /*00e0*/ 	.short	0x000c
        /*00e2*/ 	.short	0x0044
        /*00e4*/ 	.byte	0x00, 0xf0, 0x11, 0x00


	//----- nvinfo : EIATTR_KPARAM_INFO
	.align		4
.L_36:
        /*00e8*/ 	.byte	0x04, 0x17
        /*00ea*/ 	.short	(.L_38 - .L_37)
.L_37:
        /*00ec*/ 	.word	0x00000000
        /*00f0*/ 	.short	0x000b
        /*00f2*/ 	.short	0x0040
        /*00f4*/ 	.byte	0x00, 0xf0, 0x11, 0x00


	//----- nvinfo : EIATTR_KPARAM_INFO
	.align		4
.L_38:
        /*00f8*/ 	.byte	0x04, 0x17
        /*00fa*/ 	.short	(.L_40 - .L_39)
.L_39:
        /*00fc*/ 	.word	0x00000000
        /*0100*/ 	.short	0x000a
        /*0102*/ 	.short	0x003c
        /*0104*/ 	.byte	0x00, 0xf0, 0x11, 0x00


	//----- nvinfo : EIATTR_KPARAM_INFO
	.align		4
.L_40:
        /*0108*/ 	.byte	0x04, 0x17
        /*010a*/ 	.short	(.L_42 - .L_41)
.L_41:
        /*010c*/ 	.word	0x00000000
        /*0110*/ 	.short	0x0009
        /*0112*/ 	.short	0x0038
        /*0114*/ 	.byte	0x00, 0xf0, 0x11, 0x00


	//----- nvinfo : EIATTR_KPARAM_INFO
	.align		4
.L_42:
        /*0118*/ 	.byte	0x04, 0x17
        /*011a*/ 	.short	(.L_44 - .L_43)
.L_43:
        /*011c*/ 	.word	0x00000000
        /*0120*/ 	.short	0x0008
        /*0122*/ 	.short	0x0034
        /*0124*/ 	.byte	0x00, 0xf0, 0x11, 0x00


	//----- nvinfo : EIATTR_KPARAM_INFO
	.align		4
.L_44:
        /*0128*/ 	.byte	0x04, 0x17
        /*012a*/ 	.short	(.L_46 - .L_45)
.L_45:
        /*012c*/ 	.word	0x00000000
        /*0130*/ 	.short	0x0007
        /*0132*/ 	.short	0x0030
        /*0134*/ 	.byte	0x00, 0xf0, 0x11, 0x00


	//----- nvinfo : EIATTR_KPARAM_INFO
	.align		4
.L_46:
        /*0138*/ 	.byte	0x04, 0x17
        /*013a*/ 	.short	(.L_48 - .L_47)
.L_47:
        /*013c*/ 	.word	0x00000000
        /*0140*/ 	.short	0x0006
        /*0142*/ 	.short	0x002c
        /*0144*/ 	.byte	0x00, 0xf0, 0x11, 0x00


	//----- nvinfo : EIATTR_KPARAM_INFO
	.align		4
.L_48:
        /*0148*/ 	.byte	0x04, 0x17
        /*014a*/ 	.short	(.L_50 - .L_49)
.L_49:
        /*014c*/ 	.word	0x00000000
        /*0150*/ 	.short	0x0005
        /*0152*/ 	.short	0x0028
        /*0154*/ 	.byte	0x00, 0xf0, 0x11, 0x00


	//----- nvinfo : EIATTR_KPARAM_INFO
	.align		4
.L_50:
        /*0158*/ 	.byte	0x04, 0x17
        /*015a*/ 	.short	(.L_52 - .L_51)
.L_51:
        /*015c*/ 	.word	0x00000000
        /*0160*/ 	.short	0x0004
        /*0162*/ 	.short	0x0020
        /*0164*/ 	.byte	0x00, 0xf4, 0x21, 0x00


	//----- nvinfo : EIATTR_KPARAM_INFO
	.align		4
.L_52:
        /*0168*/ 	.byte	0x04, 0x17
        /*016a*/ 	.short	(.L_54 - .L_53)
.L_53:
        /*016c*/ 	.word	0x00000000
        /*0170*/ 	.short	0x0003
        /*0172*/ 	.short	0x0018
        /*0174*/ 	.byte	0x00, 0xf4, 0x21, 0x00


	//----- nvinfo : EIATTR_KPARAM_INFO
	.align		4
.L_54:
        /*0178*/ 	.byte	0x04, 0x17
        /*017a*/ 	.short	(.L_56 - .L_55)
.L_55:
        /*017c*/ 	.word	0x00000000
        /*0180*/ 	.short	0x0002
        /*0182*/ 	.short	0x0010
        /*0184*/ 	.byte	0x00, 0xf4, 0x21, 0x00


	//----- nvinfo : EIATTR_KPARAM_INFO
	.align		4
.L_56:
        /*0188*/ 	.byte	0x04, 0x17
        /*018a*/ 	.short	(.L_58 - .L_57)
.L_57:
        /*018c*/ 	.word	0x00000000
        /*0190*/ 	.short	0x0001
        /*0192*/ 	.short	0x0008
        /*0194*/ 	.byte	0x00, 0xf4, 0x21, 0x00


	//----- nvinfo : EIATTR_KPARAM_INFO
	.align		4
.L_58:
        /*0198*/ 	.byte	0x04, 0x17
        /*019a*/ 	.short	(.L_60 - .L_59)
.L_59:
        /*019c*/ 	.word	0x00000000
        /*01a0*/ 	.short	0x0000
        /*01a2*/ 	.short	0x0000
        /*01a4*/ 	.byte	0x00, 0xf4, 0x21, 0x00


	//----- nvinfo : EIATTR_SPARSE_MMA_MASK
	.align		4
.L_60:
        /*01a8*/ 	.byte	0x03, 0x50
        /*01aa*/ 	.short	0x0000


	//----- nvinfo : EIATTR_MAXREG_COUNT
	.align		4
        /*01ac*/ 	.byte	0x03, 0x1b
        /*01ae*/ 	.short	0x00ff


	//----- nvinfo : EIATTR_NUM_BARRIERS
	.align		4
        /*01b0*/ 	.byte	0x02, 0x4c
        /*01b2*/ 	.byte	0x01
	.zero		1


	//----- nvinfo : EIATTR_COOP_GROUP_MASK_REGIDS
	.align		4
        /*01b4*/ 	.byte	0x04, 0x29
        /*01b6*/ 	.short	(.L_62 - .L_61)


	//   ....[0]....
.L_61:
        /*01b8*/ 	.word	0xffffffff


	//   ....[1]....
        /*01bc*/ 	.word	0xffffffff


	//   ....[2]....
        /*01c0*/ 	.word	0xffffffff


	//   ....[3]....
        /*01c4*/ 	.word	0xffffffff


	//   ....[4]....
        /*01c8*/ 	.word	0xffffffff


	//   ....[5]....
        /*01cc*/ 	.word	0xffffffff


	//   ....[6]....
        /*01d0*/ 	.word	0xffffffff


	//   ....[7]....
        /*01d4*/ 	.word	0xffffffff


	//   ....[8]....
        /*01d8*/ 	.word	0xffffffff


	//   ....[9]....
        /*01dc*/ 	.word	0xffffffff


	//   ....[10]....
        /*01e0*/ 	.word	0xffffffff


	//   ....[11]....
        /*01e4*/ 	.word	0xffffffff


	//   ....[12]....
        /*01e8*/ 	.word	0xffffffff


	//   ....[13]....
        /*01ec*/ 	.word	0xffffffff


	//   ....[14]....
        /*01f0*/ 	.word	0xffffffff


	//   ....[15]....
        /*01f4*/ 	.word	0xffffffff


	//   ....[16]....
        /*01f8*/ 	.word	0xffffffff


	//   ....[17]....
        /*01fc*/ 	.word	0xffffffff


	//   ....[18]....
        /*0200*/ 	.word	0xffffffff


	//   ....[19]....
        /*0204*/ 	.word	0xffffffff


	//   ....[20]....
        /*0208*/ 	.word	0xffffffff


	//   ....[21]....
        /*020c*/ 	.word	0xffffffff


	//   ....[22]....
        /*0210*/ 	.word	0xffffffff


	//   ....[23]....
        /*0214*/ 	.word	0xffffffff


	//----- nvinfo : EIATTR_COOP_GROUP_INSTR_OFFSETS
	.align		4
.L_62:
        /*0218*/ 	.byte	0x04, 0x28
        /*021a*/ 	.short	(.L_64 - .L_63)


	//   ....[0]....
.L_63:
        /*021c*/ 	.word	0x00002550


	//   ....[1]....
        /*0220*/ 	.word	0x00002560


	//   ....[2]....
        /*0224*/ 	.word	0x00002590


	//   ....[3]....
        /*0228*/ 	.word	0x000025a0


	//   ....[4]....
        /*022c*/ 	.word	0x00002c40


	//   ....[5]....
        /*0230*/ 	.word	0x00002c70


	//   ....[6]....
        /*0234*/ 	.word	0x00002c80


	//   ....[7]....
        /*0238*/ 	.word	0x00002c90


	//   ....[8]....
        /*023c*/ 	.word	0x00002ca0


	//   ....[9]....
        /*0240*/ 	.word	0x00002cb0


	//   ....[10]....
        /*0244*/ 	.word	0x00002cc0


	//   ....[11]....
        /*0248*/ 	.word	0x00002cd0


	//   ....[12]....
        /*024c*/ 	.word	0x00003510


	//   ....[13]....
        /*0250*/ 	.word	0x00003550


	//   ....[14]....
        /*0254*/ 	.word	0x00003570


	//   ....[15]....
        /*0258*/ 	.word	0x00003590


	//   ....[16]....
        /*025c*/ 	.word	0x000035a0


	//   ....[17]....
        /*0260*/ 	.word	0x000035b0


	//   ....[18]....
        /*0264*/ 	.word	0x000035c0


	//   ....[19]....
        /*0268*/ 	.word	0x000035d0


	//   ....[20]....
        /*026c*/ 	.word	0x00003720


	//   ....[21]....
        /*0270*/ 	.word	0x00003780


	//   ....[22]....
        /*0274*/ 	.word	0x00003850


	//   ....[23]....
        /*0278*/ 	.word	0x00003860


	//----- nvinfo : EIATTR_VRC_CTA_INIT_COUNT
	.align		4
.L_64:
        /*027c*/ 	.byte	0x02, 0x4a
	.zero		1
	.zero		1


	//----- nvinfo : EIATTR_EXIT_INSTR_OFFSETS
	.align		4
        /*0280*/ 	.byte	0x04, 0x1c
        /*0282*/ 	.short	(.L_66 - .L_65)


	//   ....[0]....
.L_65:
        /*0284*/ 	.word	0x00004a80


	//   ....[1]....
        /*0288*/ 	.word	0x00004ab0


	//----- nvinfo : EIATTR_REQNTID
	.align		4
.L_66:
        /*028c*/ 	.byte	0x04, 0x10
        /*028e*/ 	.short	(.L_68 - .L_67)
.L_67:
        /*0290*/ 	.word	0x00000080
        /*0294*/ 	.word	0x00000001
        /*0298*/ 	.word	0x00000001


	//----- nvinfo : EIATTR_CBANK_PARAM_SIZE
	.align		4
.L_68:
        /*029c*/ 	.byte	0x03, 0x19
        /*029e*/ 	.short	0x0088


	//----- nvinfo : EIATTR_PARAM_CBANK
	.align		4
        /*02a0*/ 	.byte	0x04, 0x0a
        /*02a2*/ 	.short	(.L_70 - .L_69)
	.align		4
.L_69:
        /*02a4*/ 	.word	index@(.nv.constant0.attn_fwd)
        /*02a8*/ 	.short	0x0380
        /*02aa*/ 	.short	0x0088


	//----- nvinfo : EIATTR_SW_WAR
	.align		4
.L_70:
        /*02ac*/ 	.byte	0x04, 0x36
        /*02ae*/ 	.short	(.L_72 - .L_71)
.L_71:
        /*02b0*/ 	.word	0x00000008
.L_72:


//--------------------- .nv.compat                --------------------------
	.section	.nv.compat,"",@"SHT_CUDA_COMPAT_INFO"
	.align	4
        /*0000*/ 	.byte	0x02, 0x02, 0x02, 0x00, 0x02, 0x05, 0x05, 0x00, 0x02, 0x03, 0x00, 0x00, 0x02, 0x06, 0x01, 0x00


//--------------------- .nv.callgraph             --------------------------
	.section	.nv.callgraph,"",@"SHT_CUDA_CALLGRAPH"
	.align	4
	.sectionentsize	8
	.align		4
        /*0000*/ 	.word	0x00000000
	.align		4
        /*0004*/ 	.word	0xffffffff
	.align		4
        /*0008*/ 	.word	0x00000000
	.align		4
        /*000c*/ 	.word	0xfffffffe
	.align		4
        /*0010*/ 	.word	0x00000000
	.align		4
        /*0014*/ 	.word	0xfffffffd
	.align		4
        /*0018*/ 	.word	0x00000000
	.align		4
        /*001c*/ 	.word	0xfffffffc


//--------------------- .nv.constant4             --------------------------
	.section	.nv.constant4,"a",@progbits
	.align	8
	.align		8
.nv.constant4:
        /*0000*/ 	.dword	_$_str


//--------------------- .text.attn_fwd            --------------------------
	.section	.text.attn_fwd,"ax",@progbits
	.align	128
        .global         attn_fwd
        .type           attn_fwd,@function
        .size           attn_fwd,(.L_x_3 - attn_fwd)
        .other          attn_fwd,@"STO_CUDA_ENTRY STV_DEFAULT"
attn_fwd:
.text.attn_fwd:
[----:B------:R-:W0:Y:S01]  /*0000*/  LDC R1, c[0x0][0x37c] ;  /* 0x0000df00ff017b82 */ /* 0x000e220000000800 */
[----:B------:R-:W1:Y:S07]  /*0010*/  S2R R17, SR_CTAID.X ;  /* 0x0000000000117919 */ /* 0x000e6e0000002500 */
[----:B------:R-:W2:Y:S01]  /*0020*/  S2UR UR7, SR_CTAID.Y ;  /* 0x00000000000779c3 */ /* 0x000ea20000002600 */
[----:B------:R-:W2:Y:S01]  /*0030*/  LDCU.64 UR4, c[0x0][0x3b0] ;  /* 0x00007600ff0477ac */ /* 0x000ea20008000a00 */
[----:B------:R-:W3:Y:S01]  /*0040*/  S2R R0, SR_TID.X ;  /* 0x0000000000007919 */ /* 0x000ee20000002100 */
[----:B------:R-:W4:Y:S05]  /*0050*/  LDCU.64 UR10, c[0x0][0x358] ;  /* 0x00006b00ff0a77ac */ /* 0x000f2a0008000a00 */
[----:B------:R-:W5:Y:S08]  /*0060*/  LDC R26, c[0x0][0x3b8] ;  /* 0x0000ee00ff1a7b82 */ /* 0x000f700000000800 */
[----:B------:R-:W0:Y:S01]  /*0070*/  LDC.64 R22, c[0x0][0x380] ;  /* 0x0000e000ff167b82 */ /* 0x000e220000000a00 */
[----:B--2---:R-:W-:Y:S01]  /*0080*/  UIMAD UR4, UR7, UR4, URZ ;  /* 0x00000004070472a4 */ /* 0x004fe2000f8e02ff */
[----:B-1----:R-:W-:Y:S01]  /*0090*/  IMAD.SHL.U32 R17, R17, 0x20, RZ ;  /* 0x0000002011117824 */ /* 0x002fe200078e00ff */
[----:B---3--:R-:W-:-:S04]  /*00a0*/  SHF.R.U32.HI R16, RZ, 0x5, R0 ;  /* 0x00000005ff107819 */ /* 0x008fc80000011600 */
[----:B------:R-:W-:Y:S02]  /*00b0*/  LOP3.LUT R2, R17, 0x1f, R0, 0xf8, !PT ;  /* 0x0000001f11027812 */ /* 0x000fe400078ef800 */
[----:B------:R-:W-:-:S03]  /*00c0*/  SGXT.U32 R16, R16, 0x2 ;  /* 0x000000021010781a */ /* 0x000fc60000000000 */
[----:B------:R-:W-:Y:S01]  /*00d0*/  IMAD R3, R2, UR5, RZ ;  /* 0x0000000502037c24 */ /* 0x000fe2000f8e02ff */
[----:B------:R-:W-:Y:S01]  /*00e0*/  USHF.R.S32.HI UR5, URZ, 0x1f, UR4 ;  /* 0x0000001fff057899 */ /* 0x000fe20008011404 */
[----:B-----5:R-:W-:-:S03]  /*00f0*/  IMAD R5, R16, R26, RZ ;  /* 0x0000001a10057224 */ /* 0x020fc600078e02ff */
[----:B0-----:R-:W-:Y:S02]  /*0100*/  IADD3 R22, P0, P1, R3, UR4, R22 ;  /* 0x0000000403167c10 */ /* 0x001fe4000f91e016 */
[----:B------:R-:W-:Y:S01]  /*0110*/  SHF.R.S32.HI R4, RZ, 0x1f, R3 ;  /* 0x0000001fff047819 */ /* 0x000fe20000011403 */
[----:B------:R-:W-:-:S03]  /*0120*/  IMAD R3, R26, 0x4, R5 ;  /* 0x000000041a037824 */ /* 0x000fc600078e0205 */
[----:B------:R-:W-:Y:S01]  /*0130*/  IADD3.X R24, PT, PT, R4, UR5, R23, P0, P1 ;  /* 0x0000000504187c10 */ /* 0x000fe200087e2417 */
[C---:B------:R-:W-:Y:S01]  /*0140*/  IMAD R9, R26.reuse, 0x4, R3 ;  /* 0x000000041a097824 */ /* 0x040fe200078e0203 */
[-C--:B------:R-:W-:Y:S02]  /*0150*/  IADD3 R4, P0, PT, R5, R22.reuse, RZ ;  /* 0x0000001605047210 */ /* 0x080fe40007f1e0ff */
[----:B------:R-:W-:Y:S02]  /*0160*/  IADD3 R6, P1, PT, R3, R22, RZ ;  /* 0x0000001603067210 */ /* 0x000fe40007f3e0ff */
[-C--:B------:R-:W-:Y:S02]  /*0170*/  LEA.HI.X.SX32 R5, R5, R24.reuse, 0x1, P0 ;  /* 0x0000001805057211 */ /* 0x080fe400000f0eff */
[----:B------:R-:W-:Y:S01]  /*0180*/  LEA.HI.X.SX32 R7, R3, R24, 0x1, P1 ;  /* 0x0000001803077211 */ /* 0x000fe200008f0eff */
[C---:B------:R-:W-:Y:S01]  /*0190*/  IMAD R3, R26.reuse, 0x4, R9 ;  /* 0x000000041a037824 */ /* 0x040fe200078e0209 */
[C---:B------:R-:W-:Y:S01]  /*01a0*/  IADD3 R8, P0, PT, R9.reuse, R22, RZ ;  /* 0x0000001609087210 */ /* 0x040fe20007f1e0ff */
[----:B----4-:R-:W2:Y:S02]  /*01b0*/  LDG.E.U8 R19, desc[UR10][R4.64] ;  /* 0x0000000a04137981 */ /* 0x010ea4000c1e1100 */
[----:B------:R-:W-:Y:S01]  /*01c0*/  IMAD R13, R26, 0x4, R3 ;  /* 0x000000041a0d7824 */ /* 0x000fe200078e0203 */
[----:B------:R-:W-:Y:S01]  /*01d0*/  LEA.HI.X.SX32 R9, R9, R24, 0x1, P0 ;  /* 0x0000001809097211 */ /* 0x000fe200000f0eff */
[----:B------:R0:W2:Y:S01]  /*01e0*/  LDG.E.U8 R20, desc[UR10][R6.64] ;  /* 0x0000000a06147981 */ /* 0x0000a2000c1e1100 */
[----:B------:R-:W-:-:S02]  /*01f0*/  IADD3 R10, P0, PT, R3, R22, RZ ;  /* 0x00000016030a7210 */ /* 0x000fc40007f1e0ff */
[----:B------:R-:W-:Y:S02]  /*0200*/  LEA.HI R18, R0, 0x1c, RZ, 0x1b ;  /* 0x0000001c00127811 */ /* 0x000fe400078fd8ff */
[----:B------:R-:W-:Y:S01]  /*0210*/  LEA.HI.X.SX32 R11, R3, R24, 0x1, P0 ;  /* 0x00000018030b7211 */ /* 0x000fe200000f0eff */
[----:B------:R-:W-:Y:S01]  /*0220*/  IMAD R3, R26, 0x4, R13 ;  /* 0x000000041a037824 */ /* 0x000fe200078e020d */
[C---:B------:R-:W-:Y:S01]  /*0230*/  IADD3 R12, P0, PT, R13.reuse, R22, RZ ;  /* 0x000000160d0c7210 */ /* 0x040fe20007f1e0ff */
[----:B------:R-:W-:Y:S01]  /*0240*/  IMAD R15, R18, R26, RZ ;  /* 0x0000001a120f7224 */ /* 0x000fe200078e02ff */
[----:B------:R1:W3:Y:S01]  /*0250*/  LDG.E.U8 R9, desc[UR10][R8.64] ;  /* 0x0000000a08097981 */ /* 0x0002e2000c1e1100 */
[----:B0-----:R-:W-:Y:S01]  /*0260*/  IMAD R7, R26, 0x4, R3 ;  /* 0x000000041a077824 */ /* 0x001fe200078e0203 */
[----:B------:R-:W-:Y:S02]  /*0270*/  LEA.HI.X.SX32 R13, R13, R24, 0x1, P0 ;  /* 0x000000180d0d7211 */ /* 0x000fe400000f0eff */
[-C--:B------:R-:W-:Y:S01]  /*0280*/  IADD3 R4, P0, PT, R3, R22.reuse, RZ ;  /* 0x0000001603047210 */ /* 0x080fe20007f1e0ff */
[----:B------:R-:W3:Y:S01]  /*0290*/  LDG.E.U8 R10, desc[UR10][R10.64] ;  /* 0x0000000a0a0a7981 */ /* 0x000ee2000c1e1100 */
[----:B------:R-:W-:-:S02]  /*02a0*/  IADD3 R14, P1, PT, R15, R22, RZ ;  /* 0x000000160f0e7210 */ /* 0x000fc40007f3e0ff */
[----:B------:R-:W-:Y:S01]  /*02b0*/  LEA.HI.X.SX32 R5, R3, R24, 0x1, P0 ;  /* 0x0000001803057211 */ /* 0x000fe200000f0eff */
[----:B------:R-:W4:Y:S01]  /*02c0*/  LDG.E.U8 R12, desc[UR10][R12.64] ;  /* 0x0000000a0c0c7981 */ /* 0x000f22000c1e1100 */
[----:B------:R-:W-:Y:S02]  /*02d0*/  IADD3 R6, P0, PT, R7, R22, RZ ;  /* 0x0000001607067210 */ /* 0x000fe40007f1e0ff */
[-C--:B------:R-:W-:Y:S02]  /*02e0*/  LEA.HI.X.SX32 R15, R15, R24.reuse, 0x1, P1 ;  /* 0x000000180f0f7211 */ /* 0x080fe400008f0eff */
[----:B------:R-:W-:Y:S01]  /*02f0*/  LEA.HI.X.SX32 R7, R7, R24, 0x1, P0 ;  /* 0x0000001807077211 */ /* 0x000fe200000f0eff */
[----:B------:R0:W4:Y:S04]  /*0300*/  LDG.E.U8 R5, desc[UR10][R4.64] ;  /* 0x0000000a04057981 */ /* 0x000128000c1e1100 */
[----:B------:R-:W5:Y:S04]  /*0310*/  LDG.E.U8 R15, desc[UR10][R14.64] ;  /* 0x0000000a0e0f7981 */ /* 0x000f68000c1e1100 */
[----:B------:R2:W5:Y:S01]  /*0320*/  LDG.E.U8 R6, desc[UR10][R6.64] ;  /* 0x0000000a06067981 */ /* 0x000562000c1e1100 */
[----:B------:R-:W0:Y:S01]  /*0330*/  S2UR UR6, SR_CgaCtaId ;  /* 0x00000000000679c3 */ /* 0x000e220000008800 */
[----:B-1----:R-:W-:Y:S01]  /*0340*/  LOP3.LUT R8, R0, 0x3f, RZ, 0xc0, !PT ;  /* 0x0000003f00087812 */ /* 0x002fe200078ec0ff */
[----:B------:R-:W-:Y:S01]  /*0350*/  UMOV UR4, 0x400 ;  /* 0x0000040000047882 */ /* 0x000fe20000000000 */
[----:B------:R-:W-:Y:S01]  /*0360*/  SHF.R.S32.HI R3, RZ, 0x6, R0 ;  /* 0x00000006ff037819 */ /* 0x000fe20000011400 */
[----:B------:R-:W-:Y:S01]  /*0370*/  IMAD.MOV.U32 R61, RZ, RZ, -0x800000 ;  /* 0xff800000ff3d7424 */ /* 0x000fe200078e00ff */
[----:B------:R-:W-:Y:S01]  /*0380*/  CS2R R44, SRZ ;  /* 0x00000000002c7805 */ /* 0x000fe2000001ff00 */
[----:B0-----:R-:W-:Y:S01]  /*0390*/  IMAD.SHL.U32 R4, R8, 0x2, RZ ;  /* 0x0000000208047824 */ /* 0x001fe200078e00ff */
[----:B------:R-:W-:Y:S01]  /*03a0*/  SGXT R3, R3, 0x1 ;  /* 0x000000010303781a */ /* 0x000fe20000000200 */
[----:B------:R-:W-:Y:S01]  /*03b0*/  IMAD.MOV.U32 R146, RZ, RZ, 0x3f800000 ;  /* 0x3f800000ff927424 */ /* 0x000fe200078e00ff */
[----:B------:R-:W-:Y:S01]  /*03c0*/  CS2R R46, SRZ ;  /* 0x00000000002e7805 */ /* 0x000fe2000001ff00 */
[----:B------:R-:W-:Y:S01]  /*03d0*/  IMAD.MOV.U32 R145, RZ, RZ, 0x3f800000 ;  /* 0x3f800000ff917424 */ /* 0x000fe200078e00ff */
[----:B------:R-:W-:Y:S01]  /*03e0*/  LOP3.LUT R3, R4, 0x90, R3, 0x78, !PT ;  /* 0x0000009004037812 */ /* 0x000fe200078e7803 */
[----:B------:R-:W-:Y:S01]  /*03f0*/  IMAD.MOV.U32 R60, RZ, RZ, -0x800000 ;  /* 0xff800000ff3c7424 */ /* 0x000fe200078e00ff */
[----:B------:R-:W-:-:S02]  /*0400*/  CS2R R40, SRZ ;  /* 0x0000000000287805 */ /* 0x000fc4000001ff00 */
[----:B------:R-:W-:Y:S02]  /*0410*/  CS2R R42, SRZ ;  /* 0x00000000002a7805 */ /* 0x000fe4000001ff00 */
[----:B------:R-:W-:Y:S02]  /*0420*/  LOP3.LUT R4, R3, 0x20, RZ, 0x3c, !PT ;  /* 0x0000002003047812 */ /* 0x000fe400078e3cff */
[----:B------:R-:W-:Y:S02]  /*0430*/  CS2R R32, SRZ ;  /* 0x0000000000207805 */ /* 0x000fe4000001ff00 */
[----:B------:R-:W-:Y:S02]  /*0440*/  CS2R R34, SRZ ;  /* 0x0000000000227805 */ /* 0x000fe4000001ff00 */
[----:B------:R-:W-:Y:S02]  /*0450*/  CS2R R64, SRZ ;  /* 0x0000000000407805 */ /* 0x000fe4000001ff00 */
[----:B------:R-:W-:Y:S01]  /*0460*/  CS2R R66, SRZ ;  /* 0x0000000000427805 */ /* 0x000fe2000001ff00 */
[----:B------:R-:W-:Y:S01]  /*0470*/  ULEA UR6, UR6, UR4, 0x18 ;  /* 0x0000000406067291 */ /* 0x000fe2000f8ec0ff */
[----:B--2---:R-:W-:-:S05]  /*0480*/  IMAD R19, R20, 0x100, R19 ;  /* 0x0000010014137824 */ /* 0x004fca00078e0213 */
[----:B------:R-:W-:-:S04]  /*0490*/  F2FP.F16.E4M3.UNPACK_B R19, R19 ;  /* 0x00000013ff13723e */ /* 0x000fc800020006ff */
[----:B------:R-:W-:Y:S01]  /*04a0*/  PRMT R7, R19, 0x7632, R7 ;  /* 0x0000763213077816 */ /* 0x000fe20000000007 */
[----:B------:R-:W-:Y:S01]  /*04b0*/  STS.U16 [R3+UR6], R19 ;  /* 0x0000001303007988 */ /* 0x000fe20008000406 */
[----:B---3--:R-:W-:-:S05]  /*04c0*/  IMAD R9, R10, 0x100, R9 ;  /* 0x000001000a097824 */ /* 0x008fca00078e0209 */
[----:B------:R-:W-:-:S04]  /*04d0*/  F2FP.F16.E4M3.UNPACK_B R9, R9 ;  /* 0x00000009ff09723e */ /* 0x000fc800020006ff */
[----:B------:R-:W-:Y:S01]  /*04e0*/  PRMT R10, R9, 0x7632, R10 ;  /* 0x00007632090a7816 */ /* 0x000fe2000000000a */
[----:B----4-:R-:W-:Y:S01]  /*04f0*/  IMAD R5, R5, 0x100, R12 ;  /* 0x0000010005057824 */ /* 0x010fe200078e020c */
[----:B------:R-:W-:Y:S04]  /*0500*/  STS.U16 [R3+UR6+0x200], R9 ;  /* 0x0002000903007988 */ /* 0x000fe80008000406 */
[----:B------:R-:W-:Y:S01]  /*0510*/  F2FP.F16.E4M3.UNPACK_B R5, R5 ;  /* 0x00000005ff05723e */ /* 0x000fe200020006ff */
[----:B-----5:R-:W-:-:S03]  /*0520*/  IMAD R6, R15, 0x100, R6 ;  /* 0x000001000f067824 */ /* 0x020fc600078e0206 */
[----:B------:R-:W-:Y:S01]  /*0530*/  PRMT R11, R5, 0x7632, R11 ;  /* 0x00007632050b7816 */ /* 0x000fe2000000000b */
[----:B------:R0:W-:Y:S01]  /*0540*/  STS.U16 [R3+UR6+0x400], R5 ;  /* 0x0004000503007988 */ /* 0x0001e20008000406 */
[----:B------:R-:W-:-:S04]  /*0550*/  F2FP.F16.E4M3.UNPACK_B R6, R6 ;  /* 0x00000006ff06723e */ /* 0x000fc800020006ff */
[----:B------:R-:W-:Y:S01]  /*0560*/  PRMT R12, R6, 0x7632, R12 ;  /* 0x00007632060c7816 */ /* 0x000fe2000000000c */
[----:B------:R1:W-:Y:S01]  /*0570*/  STS.U16 [R3+UR6+0x600], R6 ;  /* 0x0006000603007988 */ /* 0x0003e20008000406 */
[----:B0-----:R-:W-:-:S03]  /*0580*/  SHF.R.S32.HI R5, RZ, 0x3, R0 ;  /* 0x00000003ff057819 */ /* 0x001fc60000011400 */
[----:B------:R0:W-:Y:S01]  /*0590*/  STS.U16 [R4+UR6+0x100], R7 ;  /* 0x0001000704007988 */ /* 0x0001e20008000406 */
[----:B------:R-:W-:-:S03]  /*05a0*/  SGXT R5, R5, 0x1 ;  /* 0x000000010505781a */ /* 0x000fc60000000200 */
[----:B------:R-:W-:Y:S01]  /*05b0*/  STS.U16 [R4+UR6+0x300], R10 ;  /* 0x0003000a04007988 */ /* 0x000fe20008000406 */
[----:B-1----:R-:W-:Y:S01]  /*05c0*/  VIADD R3, R17, 0x20 ;  /* 0x0000002011037836 */ /* 0x002fe20000000000 */
[C---:B------:R-:W-:Y:S02]  /*05d0*/  LOP3.LUT R6, R0.reuse, 0x8, RZ, 0xc0, !PT ;  /* 0x0000000800067812 */ /* 0x040fe400078ec0ff */
[----:B------:R-:W-:Y:S01]  /*05e0*/  STS.U16 [R4+UR6+0x500], R11 ;  /* 0x0005000b04007988 */ /* 0x000fe20008000406 */
[C---:B0-----:R-:W-:Y:S01]  /*05f0*/  IMAD.SHL.U32 R7, R0.reuse, 0x40, RZ ;  /* 0x0000004000077824 */ /* 0x041fe200078e00ff */
[----:B------:R-:W-:Y:S02]  /*0600*/  ISETP.GE.AND P0, PT, R3, 0x1, PT ;  /* 0x000000010300780c */ /* 0x000fe40003f06270 */
[----:B------:R0:W-:Y:S02]  /*0610*/  STS.U16 [R4+UR6+0x700], R12 ;  /* 0x0007000c04007988 */ /* 0x0001e40008000406 */
[----:B0-----:R-:W-:-:S09]  /*0620*/  LOP3.LUT R4, R0, 0x20, RZ, 0xc0, !PT ;  /* 0x0000002000047812 */ /* 0x001fd200078ec0ff */
[----:B------:R-:W-:Y:S05]  /*0630*/  @!P0 BRA `(.L_x_0) ;  /* 0x0000003000fc8947 */ /* 0x000fea0003800000 */
[----:B------:R-:W0:Y:S01]  /*0640*/  LDC.64 R92, c[0x0][0x3c0] ;  /* 0x0000f000ff5c7b82 */ /* 0x000e220000000a00 */
[----:B------:R-:W-:Y:S01]  /*0650*/  SHF.R.U32.HI R9, RZ, 0x1, R4 ;  /* 0x00000001ff097819 */ /* 0x000fe20000011604 */
[----:B------:R-:W1:Y:S01]  /*0660*/  LDCU UR4, c[0x0][0x3c8] ;  /* 0x00007900ff0477ac */ /* 0x000e620008000800 */
[--C-:B------:R-:W-:Y:S01]  /*0670*/  SHF.R.S32.HI R4, RZ, 0x1, R0.reuse ;  /* 0x00000001ff047819 */ /* 0x100fe20000011400 */
[----:B------:R-:W-:Y:S01]  /*0680*/  IMAD.SHL.U32 R6, R6, 0x2, RZ ;  /* 0x0000000206067824 */ /* 0x000fe200078e00ff */
[C---:B------:R-:W-:Y:S01]  /*0690*/  LOP3.LUT R10, R0.reuse, 0x1, RZ, 0xc0, !PT ;  /* 0x00000001000a7812 */ /* 0x040fe200078ec0ff */
[----:B------:R-:W2:Y:S01]  /*06a0*/  LDCU.64 UR12, c[0x0][0x388] ;  /* 0x00007100ff0c77ac */ /* 0x000ea20008000a00 */
[----:B------:R-:W-:Y:S01]  /*06b0*/  LOP3.LUT R11, R0, 0x1c, RZ, 0xc0, !PT ;  /* 0x0000001c000b7812 */ /* 0x000fe200078ec0ff */
[----:B------:R-:W3:Y:S01]  /*06c0*/  LDC R29, c[0x0][0x3d8] ;  /* 0x0000f600ff1d7b82 */ /* 0x000ee20000000800 */
[----:B------:R-:W-:Y:S01]  /*06d0*/  SGXT R4, R4, 0x1 ;  /* 0x000000010404781a */ /* 0x000fe20000000200 */
[----:B------:R-:W4:Y:S01]  /*06e0*/  LDCU.64 UR8, c[0x0][0x3d0] ;  /* 0x00007a00ff0877ac */ /* 0x000f220008000a00 */
[--C-:B------:R-:W-:Y:S01]  /*06f0*/  SHF.R.U32.HI R14, RZ, 0x2, R0.reuse ;  /* 0x00000002ff0e7819 */ /* 0x100fe20000011600 */
[----:B------:R-:W-:Y:S01]  /*0700*/  IMAD R20, R10, 0x2, R11 ;  /* 0x000000020a147824 */ /* 0x000fe200078e020b */
[--C-:B------:R-:W-:Y:S01]  /*0710*/  SHF.R.S32.HI R11, RZ, 0x2, R0.reuse ;  /* 0x00000002ff0b7819 */ /* 0x100fe20000011400 */
[----:B------:R-:W-:Y:S01]  /*0720*/  IMAD.MOV.U32 R146, RZ, RZ, 0x3f800000 ;  /* 0x3f800000ff927424 */ /* 0x000fe200078e00ff */
[----:B------:R-:W-:Y:S01]  /*0730*/  LOP3.LUT R13, R4, 0x120, RZ, 0xc0, !PT ;  /* 0x00000120040d7812 */ /* 0x000fe200078ec0ff */
[----:B------:R-:W5:Y:S01]  /*0740*/  LDC.64 R24, c[0x0][0x390] ;  /* 0x0000e400ff187b82 */ /* 0x000f620000000a00 */
[----:B------:R-:W-:Y:S01]  /*0750*/  LOP3.LUT R12, R7, 0x40, RZ, 0xc0, !PT ;  /* 0x00000040070c7812 */ /* 0x000fe200078ec0ff */
[----:B------:R-:W-:Y:S01]  /*0760*/  IMAD.MOV.U32 R148, RZ, RZ, -0x800000 ;  /* 0xff800000ff947424 */ /* 0x000fe200078e00ff */
[----:B------:R-:W-:Y:S01]  /*0770*/  SGXT.U32 R4, R14, 0x3 ;  /* 0x000000030e04781a */ /* 0x000fe20000000000 */
[----:B------:R-:W-:Y:S01]  /*0780*/  IMAD.MOV.U32 R140, RZ, RZ, RZ ;  /* 0x000000ffff8c7224 */ /* 0x000fe200078e00ff */
[----:B------:R-:W-:Y:S01]  /*0790*/  SGXT R11, R11, 0x1 ;  /* 0x000000010b0b781a */ /* 0x000fe20000000200 */
[----:B------:R-:W-:Y:S01]  /*07a0*/  VIADD R15, R12, UR6 ;  /* 0x000000060c0f7c36 */ /* 0x000fe20008000000 */
[----:B------:R-:W-:Y:S01]  /*07b0*/  LOP3.LUT R14, R13, 0x30, R0, 0x78, !PT ;  /* 0x000000300d0e7812 */ /* 0x000fe200078e7800 */
[----:B0-----:R-:W-:Y:S01]  /*07c0*/  IMAD R92, R92, UR7, RZ ;  /* 0x000000075c5c7c24 */ /* 0x001fe2000f8e02ff */
[----:B------:R-:W-:Y:S01]  /*07d0*/  LOP3.LUT R7, R0, 0x3, RZ, 0xc0, !PT ;  /* 0x0000000300077812 */ /* 0x000fe200078ec0ff */
[-C--:B------:R-:W-:Y:S01]  /*07e0*/  IMAD R16, R16, R93.reuse, RZ ;  /* 0x0000005d10107224 */ /* 0x080fe200078e02ff */
[----:B------:R-:W-:Y:S01]  /*07f0*/  LOP3.LUT R12, R11, 0x90, RZ, 0xc0, !PT ;  /* 0x000000900b0c7812 */ /* 0x000fe200078ec0ff */
[----:B------:R-:W-:Y:S01]  /*0800*/  IMAD R11, R18, R93, RZ ;  /* 0x0000005d120b7224 */ /* 0x000fe200078e02ff */
[----:B------:R-:W-:Y:S01]  /*0810*/  LOP3.LUT R14, R14, 0x90, R5, 0x78, !PT ;  /* 0x000000900e0e7812 */ /* 0x000fe200078e7805 */
[----:B------:R-:W-:Y:S01]  /*0820*/  IMAD.MOV.U32 R147, RZ, RZ, -0x800000 ;  /* 0xff800000ff937424 */ /* 0x000fe200078e00ff */
[C---:B------:R-:W-:Y:S01]  /*0830*/  LOP3.LUT R5, R0.reuse, 0x1f, RZ, 0xc0, !PT ;  /* 0x0000001f00057812 */ /* 0x040fe200078ec0ff */
[----:B------:R-:W-:Y:S01]  /*0840*/  IMAD.MOV.U32 R145, RZ, RZ, 0x3f800000 ;  /* 0x3f800000ff917424 */ /* 0x000fe200078e00ff */
[----:B------:R-:W-:Y:S01]  /*0850*/  LOP3.LUT R4, R17, R9, R4, 0xfe, !PT ;  /* 0x0000000911047212 */ /* 0x000fe200078efe04 */
[----:B------:R-:W-:Y:S01]  /*0860*/  IMAD R9, R7, 0x20, R12 ;  /* 0x0000002007097824 */ /* 0x000fe200078e020c */
[C---:B------:R-:W-:Y:S01]  /*0870*/  LOP3.LUT R10, R0.reuse, 0x4, RZ, 0xc0, !PT ;  /* 0x00000004000a7812 */ /* 0x040fe200078ec0ff */
[----:B-1----:R-:W-:Y:S01]  /*0880*/  IMAD R5, R5, UR4, RZ ;  /* 0x0000000405057c24 */ /* 0x002fe2000f8e02ff */
[----:B------:R-:W-:Y:S01]  /*0890*/  SHF.R.U32.HI R141, RZ, 0x1, R0 ;  /* 0x00000001ff8d7819 */ /* 0x000fe20000011600 */
[----:B------:R-:W-:Y:S01]  /*08a0*/  IMAD.SHL.U32 R7, R0, 0x10, RZ ;  /* 0x0000001000077824 */ /* 0x000fe200078e00ff */
[----:B------:R-:W-:Y:S01]  /*08b0*/  LOP3.LUT R6, R9, R6, RZ, 0x3c, !PT ;  /* 0x0000000609067212 */ /* 0x000fe200078e3cff */
[----:B------:R-:W-:Y:S01]  /*08c0*/  IMAD R15, R10, 0x80, R15 ;  /* 0x000000800a0f7824 */ /* 0x000fe200078e020f */
[----:B------:R-:W-:Y:S01]  /*08d0*/  SHF.R.S32.HI R9, RZ, 0x1f, R5 ;  /* 0x0000001fff097819 */ /* 0x000fe20000011405 */
[----:B------:R-:W-:Y:S01]  /*08e0*/  IMAD R10, R93, 0x4, R16 ;  /* 0x000000045d0a7824 */ /* 0x000fe200078e0210 */
[----:B--2---:R-:W-:Y:S01]  /*08f0*/  IADD3 R103, P0, P1, R5, UR12, R92 ;  /* 0x0000000c05677c10 */ /* 0x004fe2000f91e05c */
[----:B----4-:R-:W-:Y:S01]  /*0900*/  UIMAD UR4, UR7, UR8, URZ ;  /* 0x00000008070472a4 */ /* 0x010fe2000f8e02ff */
[----:B------:R-:W-:Y:S01]  /*0910*/  SHF.R.U32.HI R5, RZ, 0x6, R0 ;  /* 0x00000006ff057819 */ /* 0x000fe20000011600 */
[----:B------:R-:W-:Y:S01]  /*0920*/  IMAD R12, R93, 0x4, R10 ;  /* 0x000000045d0c7824 */ /* 0x000fe200078e020a */
[----:B------:R-:W-:Y:S01]  /*0930*/  LOP3.LUT R7, R7, 0x100, RZ, 0xc0, !PT ;  /* 0x0000010007077812 */ /* 0x000fe200078ec0ff */
[----:B------:R-:W-:Y:S01]  /*0940*/  IMAD.IADD R142, R14, 0x1, R15 ;  /* 0x000000010e8e7824 */ /* 0x000fe200078e020f */
[----:B------:R-:W-:Y:S01]  /*0950*/  SGXT.U32 R5, R5, 0x1 ;  /* 0x000000010505781a */ /* 0x000fe20000000000 */
[----:B------:R-:W-:Y:S01]  /*0960*/  IMAD R18, R93, 0x4, R12 ;  /* 0x000000045d127824 */ /* 0x000fe200078e020c */
[----:B------:R-:W-:Y:S01]  /*0970*/  SGXT.U32 R141, R141, 0x1 ;  /* 0x000000018d8d781a */ /* 0x000fe20000000000 */
[----:B------:R-:W-:Y:S01]  /*0980*/  USHF.R.S32.HI UR5, URZ, 0x1f, UR4 ;  /* 0x0000001fff057899 */ /* 0x000fe20008011404 */
[----:B------:R-:W-:Y:S01]  /*0990*/  IADD3 R143, PT, PT, R6, UR6, R7 ;  /* 0x00000006068f7c10 */ /* 0x000fe2000fffe007 */
[----:B---3--:R-:W-:Y:S01]  /*09a0*/  IMAD R106, R5, R29, RZ ;  /* 0x0000001d056a7224 */ /* 0x008fe200078e02ff */
[----:B------:R-:W-:Y:S01]  /*09b0*/  LEA.HI R6, R0, 0x3c, RZ, 0x1b ;  /* 0x0000003c00067811 */ /* 0x000fe200078fd8ff */
[----:B------:R-:W-:Y:S01]  /*09c0*/  IMAD R7, R8, UR9, RZ ;  /* 0x0000000908077c24 */ /* 0x000fe2000f8e02ff */
[----:B------:R-:W-:Y:S01]  /*09d0*/  SHF.R.S32.HI R92, RZ, 0x1f, R92 ;  /* 0x0000001fff5c7819 */ /* 0x000fe2000001145c */
[----:B------:R-:W-:Y:S01]  /*09e0*/  IMAD R108, R29, 0x2, R106 ;  /* 0x000000021d6c7824 */ /* 0x000fe200078e026a */
[----:B------:R-:W-:Y:S01]  /*09f0*/  LOP3.LUT R141, R20, R141, RZ, 0xfc, !PT ;  /* 0x0000008d148d7212 */ /* 0x000fe200078efcff */
[----:B------:R-:W-:Y:S01]  /*0a00*/  IMAD R20, R93, 0x4, R18 ;  /* 0x000000045d147824 */ /* 0x000fe200078e0212 */
[----:B------:R-:W-:Y:S01]  /*0a10*/  IADD3.X R27, PT, PT, R9, UR13, R92, P0, P1 ;  /* 0x0000000d091b7c10 */ /* 0x000fe200087e245c */
[----:B------:R-:W-:Y:S01]  /*0a20*/  IMAD R110, R29, 0x2, R108 ;  /* 0x000000021d6e7824 */ /* 0x000fe200078e026c */
[----:B-----5:R-:W-:Y:S01]  /*0a30*/  IADD3 R139, P0, P1, R7, UR4, R24 ;  /* 0x00000004078b7c10 */ /* 0x020fe2000f91e018 */
[----:B------:R-:W-:Y:S01]  /*0a40*/  IMAD R104, R6, R93, RZ ;  /* 0x0000005d06687224 */ /* 0x000fe200078e02ff */
[----:B------:R-:W-:Y:S01]  /*0a50*/  SHF.R.S32.HI R28, RZ, 0x1f, R7 ;  /* 0x0000001fff1c7819 */ /* 0x000fe20000011407 */
[----:B------:R-:W-:Y:S01]  /*0a60*/  IMAD R112, R29, 0x2, R110 ;  /* 0x000000021d707824 */ /* 0x000fe200078e026e */
[-C--:B------:R-:W-:Y:S01]  /*0a70*/  IADD3 R6, P3, PT, R10, R103.reuse, RZ ;  /* 0x000000670a067210 */ /* 0x080fe20007f7e0ff */
[----:B------:R-:W-:Y:S01]  /*0a80*/  IMAD R22, R93, 0x4, R20 ;  /* 0x000000045d167824 */ /* 0x000fe200078e0214 */
[-C--:B------:R-:W-:Y:S01]  /*0a90*/  IADD3 R5, P2, PT, R16, R103.reuse, RZ ;  /* 0x0000006710057210 */ /* 0x080fe20007f5e0ff */
[----:B------:R-:W-:Y:S01]  /*0aa0*/  IMAD R116, R29, 0x2, R112 ;  /* 0x000000021d747824 */ /* 0x000fe200078e0270 */
[----:B------:R-:W-:Y:S01]  /*0ab0*/  IADD3 R7, P4, PT, R11, R103, RZ ;  /* 0x000000670b077210 */ /* 0x000fe20007f9e0ff */
[----:B------:R-:W-:Y:S01]  /*0ac0*/  IMAD R24, R93, 0x4, R22 ;  /* 0x000000045d187824 */ /* 0x000fe200078e0216 */
[-C--:B------:R-:W-:Y:S01]  /*0ad0*/  LEA.HI.X.SX32 R9, R10, R27.reuse, 0x1, P3 ;  /* 0x0000001b0a097211 */ /* 0x080fe200018f0eff */
[----:B------:R-:W-:Y:S01]  /*0ae0*/  IMAD R118, R29, 0x2, R116 ;  /* 0x000000021d767824 */ /* 0x000fe200078e0274 */
[-C--:B------:R-:W-:Y:S01]  /*0af0*/  LEA.HI.X.SX32 R8, R16, R27.reuse, 0x1, P2 ;  /* 0x0000001b10087211 */ /* 0x080fe200010f0eff */
[----:B------:R-:W-:Y:S01]  /*0b00*/  IMAD R26, R93, 0x8, R24 ;  /* 0x000000085d1a7824 */ /* 0x000fe200078e0218 */
[----:B------:R-:W-:Y:S01]  /*0b10*/  LEA.HI.X.SX32 R10, R11, R27, 0x1, P4 ;  /* 0x0000001b0b0a7211 */ /* 0x000fe200020f0eff */
[----:B------:R-:W-:Y:S01]  /*0b20*/  IMAD R120, R29, 0x2, R118 ;  /* 0x000000021d787824 */ /* 0x000fe200078e0276 */
[----:B------:R-:W-:Y:S01]  /*0b30*/  IADD3 R11, P2, PT, R12, R103, RZ ;  /* 0x000000670c0b7210 */ /* 0x000fe20007f5e0ff */
[----:B------:R-:W-:Y:S01]  /*0b40*/  IMAD R92, R93, 0x4, R26 ;  /* 0x000000045d5c7824 */ /* 0x000fe200078e021a */
[----:B------:R-:W-:Y:S01]  /*0b50*/  IADD3.X R25, PT, PT, R28, UR5, R25, P0, P1 ;  /* 0x000000051c197c10 */ /* 0x000fe200087e2419 */
[----:B------:R-:W-:Y:S01]  /*0b60*/  IMAD R122, R29, 0x2, R120 ;  /* 0x000000021d7a7824 */ /* 0x000fe200078e0278 */
[----:B------:R-:W-:Y:S01]  /*0b70*/  LEA.HI.X.SX32 R12, R12, R27, 0x1, P2 ;  /* 0x0000001b0c0c7211 */ /* 0x000fe200010f0eff */
[----:B------:R-:W-:Y:S01]  /*0b80*/  IMAD R94, R93, 0x4, R92 ;  /* 0x000000045d5e7824 */ /* 0x000fe200078e025c */
[----:B------:R-:W-:Y:S01]  /*0b90*/  IADD3 R13, P2, PT, R18, R103, RZ ;  /* 0x00000067120d7210 */ /* 0x000fe20007f5e0ff */
[----:B------:R-:W-:Y:S01]  /*0ba0*/  IMAD R124, R29, 0x2, R122 ;  /* 0x000000021d7c7824 */ /* 0x000fe200078e027a */
[----:B------:R-:W-:Y:S01]  /*0bb0*/  IADD3 R107, P0, PT, R106, R139, RZ ;  /* 0x0000008b6a6b7210 */ /* 0x000fe20007f1e0ff */
        /* <DEDUP_REMOVED lines=9> */
[-C--:B------:R-:W-:Y:S01]  /*0c50*/  IADD3 R21, P2, PT, R26, R103.reuse, RZ ;  /* 0x000000671a157210 */ /* 0x080fe20007f5e0ff */
[----:B------:R-:W-:Y:S01]  /*0c60*/  IMAD R130, R29, 0x2, R128 ;  /* 0x000000021d827824 */ /* 0x000fe200078e0280 */
[----:B------:R-:W-:Y:S01]  /*0c70*/  IADD3 R14, P3, PT, R20, R103, RZ ;  /* 0x00000067140e7210 */ /* 0x000fe20007f7e0ff */
[----:B------:R-:W-:Y:S01]  /*0c80*/  IMAD R102, R93, 0x4, R100 ;  /* 0x000000045d667824 */ /* 0x000fe200078e0264 */
[----:B------:R-:W-:Y:S01]  /*0c90*/  LEA.HI.X.SX32 R23, R26, R27, 0x1, P2 ;  /* 0x0000001b1a177211 */ /* 0x000fe200010f0eff */
[----:B------:R-:W-:Y:S01]  /*0ca0*/  IMAD R132, R29, 0x2, R130 ;  /* 0x000000021d847824 */ /* 0x000fe200078e0282 */
[----:B------:R-:W-:-:S02]  /*0cb0*/  IADD3 R97, P2, PT, R96, R103, RZ ;  /* 0x0000006760617210 */ /* 0x000fc40007f5e0ff */
[----:B------:R-:W-:Y:S02]  /*0cc0*/  CS2R R44, SRZ ;  /* 0x00000000002c7805 */ /* 0x000fe4000001ff00 */
[----:B------:R-:W-:Y:S01]  /*0cd0*/  LEA.HI.X.SX32 R106, R106, R25, 0x1, P0 ;  /* 0x000000196a6a7211 */ /* 0x000fe200000f0eff */
[C---:B------:R-:W-:Y:S01]  /*0ce0*/  IMAD R134, R29.reuse, 0x2, R132 ;  /* 0x000000021d867824 */ /* 0x040fe200078e0284 */
[----:B------:R-:W-:Y:S02]  /*0cf0*/  LEA.HI.X.SX32 R96, R96, R27, 0x1, P2 ;  /* 0x0000001b60607211 */ /* 0x000fe400010f0eff */
[----:B------:R-:W-:Y:S02]  /*0d00*/  CS2R R46, SRZ ;  /* 0x00000000002e7805 */ /* 0x000fe4000001ff00 */
[----:B------:R-:W-:Y:S01]  /*0d10*/  IADD3 R111, P2, PT, R110, R139, RZ ;  /* 0x0000008b6e6f7210 */ /* 0x000fe20007f5e0ff */
[----:B------:R-:W-:Y:S01]  /*0d20*/  IMAD R136, R29, 0x2, R134 ;  /* 0x000000021d887824 */ /* 0x000fe200078e0286 */
[----:B------:R-:W-:-:S02]  /*0d30*/  LEA.HI.X.SX32 R108, R108, R25, 0x1, P1 ;  /* 0x000000196c6c7211 */ /* 0x000fc400008f0eff */
[----:B------:R-:W-:Y:S02]  /*0d40*/  CS2R R40, SRZ ;  /* 0x0000000000287805 */ /* 0x000fe4000001ff00 */
[----:B------:R-:W-:Y:S01]  /*0d50*/  LEA.HI.X.SX32 R110, R110, R25, 0x1, P2 ;  /* 0x000000196e6e7211 */ /* 0x000fe200010f0eff */
[----:B------:R-:W-:Y:S01]  /*0d60*/  IMAD R138, R29, 0x2, R136 ;  /* 0x000000021d8a7824 */ /* 0x000fe200078e0288 */
[----:B------:R-:W-:Y:S02]  /*0d70*/  LEA.HI.X.SX32 R16, R20, R27, 0x1, P3 ;  /* 0x0000001b14107211 */ /* 0x000fe400018f0eff */
[----:B------:R-:W-:Y:S02]  /*0d80*/  CS2R R42, SRZ ;  /* 0x00000000002a7805 */ /* 0x000fe4000001ff00 */
[----:B------:R-:W-:Y:S02]  /*0d90*/  IADD3 R113, P0, PT, R112, R139, RZ ;  /* 0x0000008b70717210 */ /* 0x000fe40007f1e0ff */
[----:B------:R-:W-:-:S02]  /*0da0*/  CS2R R32, SRZ ;  /* 0x0000000000207805 */ /* 0x000fc4000001ff00 */
[-C--:B------:R-:W-:Y:S02]  /*0db0*/  IADD3 R117, P1, PT, R116, R139.reuse, RZ ;  /* 0x0000008b74757210 */ /* 0x080fe40007f3e0ff */
[----:B------:R-:W-:Y:S02]  /*0dc0*/  CS2R R34, SRZ ;  /* 0x0000000000227805 */ /* 0x000fe4000001ff00 */
[----:B------:R-:W-:Y:S02]  /*0dd0*/  IADD3 R119, P2, PT, R118, R139, RZ ;  /* 0x0000008b76777210 */ /* 0x000fe40007f5e0ff */
[----:B------:R-:W-:Y:S02]  /*0de0*/  CS2R R64, SRZ ;  /* 0x0000000000407805 */ /* 0x000fe4000001ff00 */
[----:B------:R-:W-:Y:S02]  /*0df0*/  IADD3 R18, P3, PT, R24, R103, RZ ;  /* 0x0000006718127210 */ /* 0x000fe40007f7e0ff */
[----:B------:R-:W-:-:S02]  /*0e00*/  CS2R R66, SRZ ;  /* 0x0000000000427805 */ /* 0x000fc4000001ff00 */
[-C--:B------:R-:W-:Y:S01]  /*0e10*/  LEA.HI.X.SX32 R112, R112, R25.reuse, 0x1, P0 ;  /* 0x0000001970707211 */ /* 0x080fe200000f0eff */
[----:B------:R-:W0:Y:S01]  /*0e20*/  LDCU UR12, c[0x0][0x3a8] ;  /* 0x00007500ff0c77ac */ /* 0x000e220008000800 */
[-C--:B------:R-:W-:Y:S02]  /*0e30*/  LEA.HI.X.SX32 R116, R116, R25.reuse, 0x1, P1 ;  /* 0x0000001974747211 */ /* 0x080fe400008f0eff */
[----:B------:R-:W-:Y:S01]  /*0e40*/  LEA.HI.X.SX32 R118, R118, R25, 0x1, P2 ;  /* 0x0000001976767211 */ /* 0x000fe200010f0eff */
[----:B------:R-:W-:Y:S01]  /*0e50*/  UMOV UR4, URZ ;  /* 0x000000ff00047c82 */ /* 0x000fe20008000000 */
[----:B------:R-:W-:Y:S01]  /*0e60*/  LEA.HI.X.SX32 R20, R24, R27, 0x1, P3 ;  /* 0x0000001b18147211 */ /* 0x000fe200018f0eff */
[----:B------:R-:W-:Y:S01]  /*0e70*/  UMOV UR5, URZ ;  /* 0x000000ff00057c82 */ /* 0x000fe20008000000 */
[-C--:B------:R-:W-:Y:S02]  /*0e80*/  IADD3 R121, P0, PT, R120, R139.reuse, RZ ;  /* 0x0000008b78797210 */ /* 0x080fe40007f1e0ff */
[----:B------:R-:W-:-:S02]  /*0e90*/  IADD3 R123, P1, PT, R122, R139, RZ ;  /* 0x0000008b7a7b7210 */ /* 0x000fc40007f3e0ff */
[----:B------:R-:W-:Y:S02]  /*0ea0*/  IADD3 R125, P2, PT, R124, R139, RZ ;  /* 0x0000008b7c7d7210 */ /* 0x000fe40007f5e0ff */
[----:B------:R-:W-:Y:S02]  /*0eb0*/  IADD3 R22, P3, PT, R92, R103, RZ ;  /* 0x000000675c167210 */ /* 0x000fe40007f7e0ff */
[-C--:B------:R-:W-:Y:S02]  /*0ec0*/  LEA.HI.X.SX32 R120, R120, R25.reuse, 0x1, P0 ;  /* 0x0000001978787211 */ /* 0x080fe400000f0eff */
[-C--:B------:R-:W-:Y:S02]  /*0ed0*/  LEA.HI.X.SX32 R122, R122, R25.reuse, 0x1, P1 ;  /* 0x000000197a7a7211 */ /* 0x080fe400008f0eff */
[----:B------:R-:W-:Y:S02]  /*0ee0*/  LEA.HI.X.SX32 R124, R124, R25, 0x1, P2 ;  /* 0x000000197c7c7211 */ /* 0x000fe400010f0eff */
[----:B------:R-:W-:-:S02]  /*0ef0*/  IADD3 R95, P4, PT, R94, R103, RZ ;  /* 0x000000675e5f7210 */ /* 0x000fc40007f9e0ff */
[----:B------:R-:W-:Y:S02]  /*0f00*/  LEA.HI.X.SX32 R92, R92, R27, 0x1, P3 ;  /* 0x0000001b5c5c7211 */ /* 0x000fe400018f0eff */
[-C--:B------:R-:W-:Y:S02]  /*0f10*/  IADD3 R127, P0, PT, R126, R139.reuse, RZ ;  /* 0x0000008b7e7f7210 */ /* 0x080fe40007f1e0ff */
[-C--:B------:R-:W-:Y:S02]  /*0f20*/  IADD3 R129, P1, PT, R128, R139.reuse, RZ ;  /* 0x0000008b80817210 */ /* 0x080fe40007f3e0ff */
[----:B------:R-:W-:Y:S02]  /*0f30*/  IADD3 R131, P2, PT, R130, R139, RZ ;  /* 0x0000008b82837210 */ /* 0x000fe40007f5e0ff */
[-C--:B------:R-:W-:Y:S02]  /*0f40*/  IADD3 R105, P5, PT, R104, R103.reuse, RZ ;  /* 0x0000006768697210 */ /* 0x080fe40007fbe0ff */
[----:B------:R-:W-:-:S02]  /*0f50*/  IADD3 R99, P3, PT, R98, R103, RZ ;  /* 0x0000006762637210 */ /* 0x000fc40007f7e0ff */
[----:B------:R-:W-:Y:S02]  /*0f60*/  LEA.HI.X.SX32 R94, R94, R27, 0x1, P4 ;  /* 0x0000001b5e5e7211 */ /* 0x000fe400020f0eff */
[-C--:B------:R-:W-:Y:S02]  /*0f70*/  LEA.HI.X.SX32 R126, R126, R25.reuse, 0x1, P0 ;  /* 0x000000197e7e7211 */ /* 0x080fe400000f0eff */
[-C--:B------:R-:W-:Y:S02]  /*0f80*/  LEA.HI.X.SX32 R128, R128, R25.reuse, 0x1, P1 ;  /* 0x0000001980807211 */ /* 0x080fe400008f0eff */
[----:B------:R-:W-:Y:S02]  /*0f90*/  LEA.HI.X.SX32 R130, R130, R25, 0x1, P2 ;  /* 0x0000001982827211 */ /* 0x000fe400010f0eff */
[----:B------:R-:W-:Y:S02]  /*0fa0*/  LEA.HI.X.SX32 R104, R104, R27, 0x1, P5 ;  /* 0x0000001b68687211 */ /* 0x000fe400028f0eff */
[----:B------:R-:W-:-:S02]  /*0fb0*/  IADD3 R101, P4, PT, R100, R103, RZ ;  /* 0x0000006764657210 */ /* 0x000fc40007f9e0ff */
[----:B------:R-:W-:Y:S02]  /*0fc0*/  LEA.HI.X.SX32 R98, R98, R27, 0x1, P3 ;  /* 0x0000001b62627211 */ /* 0x000fe400018f0eff */
[-C--:B------:R-:W-:Y:S02]  /*0fd0*/  IADD3 R133, P0, PT, R132, R139.reuse, RZ ;  /* 0x0000008b84857210 */ /* 0x080fe40007f1e0ff */
[-C--:B------:R-:W-:Y:S02]  /*0fe0*/  IADD3 R135, P1, PT, R134, R139.reuse, RZ ;  /* 0x0000008b86877210 */ /* 0x080fe40007f3e0ff */
[----:B------:R-:W-:Y:S02]  /*0ff0*/  IADD3 R137, P2, PT, R136, R139, RZ ;  /* 0x0000008b88897210 */ /* 0x000fe40007f5e0ff */
[----:B------:R-:W-:Y:S02]  /*1000*/  IADD3 R103, P5, PT, R102, R103, RZ ;  /* 0x0000006766677210 */ /* 0x000fe40007fbe0ff */
[----:B------:R-:W-:-:S02]  /*1010*/  IADD3 R139, P3, PT, R138, R139, RZ ;  /* 0x0000008b8a8b7210 */ /* 0x000fc40007f7e0ff */
[----:B------:R-:W-:Y:S02]  /*1020*/  LOP3.LUT R144, R0, 0x7f, RZ, 0xc0, !PT ;  /* 0x0000007f00907812 */ /* 0x000fe400078ec0ff */
[-C--:B------:R-:W-:Y:S02]  /*1030*/  LEA.HI.X.SX32 R132, R132, R25.reuse, 0x1, P0 ;  /* 0x0000001984847211 */ /* 0x080fe400000f0eff */
[----:B------:R-:W-:Y:S02]  /*1040*/  LEA.HI.X.SX32 R134, R134, R25, 0x1, P1 ;  /* 0x0000001986867211 */ /* 0x000fe400008f0eff */
[-C--:B------:R-:W-:Y:S02]  /*1050*/  LEA.HI.X.SX32 R100, R100, R27.reuse, 0x1, P4 ;  /* 0x0000001b64647211 */ /* 0x080fe400020f0eff */
[----:B------:R-:W-:Y:S02]  /*1060*/  LEA.HI.X.SX32 R102, R102, R27, 0x1, P5 ;  /* 0x0000001b66667211 */ /* 0x000fe400028f0eff */
[----:B------:R-:W-:-:S02]  /*1070*/  LEA.HI.X.SX32 R136, R136, R25, 0x1, P2 ;  /* 0x0000001988887211 */ /* 0x000fc400010f0eff */
[----:B------:R-:W-:Y:S02]  /*1080*/  LEA.HI.X.SX32 R138, R138, R25, 0x1, P3 ;  /* 0x000000198a8a7211 */ /* 0x000fe400018f0eff */
[C---:B------:R-:W-:Y:S02]  /*1090*/  LOP3.LUT P0, RZ, R0.reuse, 0x1, RZ, 0xc0, !PT ;  /* 0x0000000100ff7812 */ /* 0x040fe4000780c0ff */
[----:B------:R-:W-:Y:S02]  /*10a0*/  LOP3.LUT P1, RZ, R0, 0x2, RZ, 0xc0, !PT ;  /* 0x0000000200ff7812 */ /* 0x000fe4000782c0ff */
[----:B0-----:R-:W-:-:S11]  /*10b0*/  LOP3.LUT R144, R144, 0x10, RZ, 0x3c, !PT ;  /* 0x0000001090907812 */ /* 0x001fd600078e3cff */
.L_x_1:
[----:B------:R-:W-:Y:S02]  /*10c0*/  SHF.R.S32.HI R61, RZ, 0x1f, R140 ;  /* 0x0000001fff3d7819 */ /* 0x000fe4000001148c */
[C---:B------:R-:W-:Y:S02]  /*10d0*/  IADD3 R26, P2, PT, R140.reuse, R5, RZ ;  /* 0x000000058c1a7210 */ /* 0x040fe40007f5e0ff */
[----:B------:R-:W-:-:S03]  /*10e0*/  IADD3 R24, P3, PT, R140, R6, RZ ;  /* 0x000000068c187210 */ /* 0x000fc60007f7e0ff */
[C---:B------:R-:W-:Y:S01]  /*10f0*/  IMAD.X R27, R61.reuse, 0x1, R8, P2 ;  /* 0x000000013d1b7824 */ /* 0x040fe200010e0608 */
[C---:B------:R-:W-:Y:S01]  /*1100*/  IADD3 R48, P2, PT, R140.reuse, R11, RZ ;  /* 0x0000000b8c307210 */ /* 0x040fe20007f5e0ff */
[C---:B------:R-:W-:Y:S01]  /*1110*/  IMAD.X R25, R61.reuse, 0x1, R9, P3 ;  /* 0x000000013d197824 */ /* 0x040fe200018e0609 */
[C---:B------:R-:W-:Y:S02]  /*1120*/  IADD3 R38, P3, PT, R140.reuse, R13, RZ ;  /* 0x0000000d8c267210 */ /* 0x040fe40007f7e0ff */
[----:B------:R0:W2:Y:S01]  /*1130*/  LDG.E.U8 R50, desc[UR10][R26.64] ;  /* 0x0000000a1a327981 */ /* 0x0000a2000c1e1100 */
[C---:B------:R-:W-:Y:S01]  /*1140*/  IMAD.X R49, R61.reuse, 0x1, R12, P2 ;  /* 0x000000013d317824 */ /* 0x040fe200010e060c */
[C---:B------:R-:W-:Y:S01]  /*1150*/  IADD3 R36, P2, PT, R140.reuse, R14, RZ ;  /* 0x0000000e8c247210 */ /* 0x040fe20007f5e0ff */
[C---:B------:R-:W-:Y:S01]  /*1160*/  IMAD.X R39, R61.reuse, 0x1, R15, P3 ;  /* 0x000000013d277824 */ /* 0x040fe200018e060f */
[C---:B------:R-:W-:Y:S01]  /*1170*/  IADD3 R30, P3, PT, R140.reuse, R17, RZ ;  /* 0x000000118c1e7210 */ /* 0x040fe20007f7e0ff */
[----:B------:R1:W3:Y:S02]  /*1180*/  LDG.E.U8 R51, desc[UR10][R24.64] ;  /* 0x0000000a18337981 */ /* 0x0002e4000c1e1100 */
[C---:B------:R-:W-:Y:S01]  /*1190*/  IMAD.X R37, R61.reuse, 0x1, R16, P2 ;  /* 0x000000013d257824 */ /* 0x040fe200010e0610 */
[C---:B------:R-:W-:Y:S01]  /*11a0*/  IADD3 R28, P2, PT, R140.reuse, R18, RZ ;  /* 0x000000128c1c7210 */ /* 0x040fe20007f5e0ff */
[C---:B------:R-:W-:Y:S01]  /*11b0*/  IMAD.X R31, R61.reuse, 0x1, R19, P3 ;  /* 0x000000013d1f7824 */ /* 0x040fe200018e0613 */
[C---:B0-----:R-:W-:Y:S01]  /*11c0*/  IADD3 R26, P3, PT, R140.reuse, R7, RZ ;  /* 0x000000078c1a7210 */ /* 0x041fe20007f7e0ff */
[----:B------:R0:W4:Y:S02]  /*11d0*/  LDG.E.U8 R52, desc[UR10][R48.64] ;  /* 0x0000000a30347981 */ /* 0x000124000c1e1100 */
[C---:B------:R-:W-:Y:S01]  /*11e0*/  IMAD.X R29, R61.reuse, 0x1, R20, P2 ;  /* 0x000000013d1d7824 */ /* 0x040fe200010e0614 */
[C---:B-1----:R-:W-:Y:S01]  /*11f0*/  IADD3 R24, P2, PT, R140.reuse, R21, RZ ;  /* 0x000000158c187210 */ /* 0x042fe20007f5e0ff */
[C---:B------:R-:W-:Y:S01]  /*1200*/  IMAD.X R27, R61.reuse, 0x1, R10, P3 ;  /* 0x000000013d1b7824 */ /* 0x040fe200018e060a */
[----:B------:R1:W5:Y:S03]  /*1210*/  LDG.E.U8 R57, desc[UR10][R38.64] ;  /* 0x0000000a26397981 */ /* 0x000366000c1e1100 */
[C---:B------:R-:W-:Y:S01]  /*1220*/  IMAD.X R25, R61.reuse, 0x1, R23, P2 ;  /* 0x000000013d197824 */ /* 0x040fe200010e0617 */
[C---:B0-----:R-:W-:Y:S01]  /*1230*/  IADD3 R48, P3, PT, R140.reuse, R95, RZ ;  /* 0x0000005f8c307210 */ /* 0x041fe20007f7e0ff */
[----:B------:R0:W3:Y:S04]  /*1240*/  LDG.E.U8 R53, desc[UR10][R36.64] ;  /* 0x0000000a24357981 */ /* 0x0000e8000c1e1100 */
[----:B------:R0:W5:Y:S01]  /*1250*/  LDG.E.U8 R59, desc[UR10][R30.64] ;  /* 0x0000000a1e3b7981 */ /* 0x000162000c1e1100 */
[----:B-1----:R-:W-:Y:S01]  /*1260*/  IADD3 R38, P2, PT, R140, R99, RZ ;  /* 0x000000638c267210 */ /* 0x002fe20007f5e0ff */
[----:B------:R-:W-:-:S02]  /*1270*/  IMAD.X R49, R61, 0x1, R94, P3 ;  /* 0x000000013d317824 */ /* 0x000fc400018e065e */
[----:B------:R1:W5:Y:S01]  /*1280*/  LDG.E.U8 R54, desc[UR10][R28.64] ;  /* 0x0000000a1c367981 */ /* 0x000362000c1e1100 */
[C---:B0-----:R-:W-:Y:S01]  /*1290*/  IADD3 R36, P3, PT, R140.reuse, R103, RZ ;  /* 0x000000678c247210 */ /* 0x041fe20007f7e0ff */
[C---:B------:R-:W-:Y:S02]  /*12a0*/  IMAD.X R39, R61.reuse, 0x1, R98, P2 ;  /* 0x000000013d277824 */ /* 0x040fe400010e0662 */
[----:B------:R0:W5:Y:S01]  /*12b0*/  LDG.E.U8 R69, desc[UR10][R26.64] ;  /* 0x0000000a1a457981 */ /* 0x000162000c1e1100 */
[C---:B------:R-:W-:Y:S01]  /*12c0*/  IADD3 R30, P2, PT, R140.reuse, R22, RZ ;  /* 0x000000168c1e7210 */ /* 0x040fe20007f5e0ff */
[C---:B------:R-:W-:Y:S02]  /*12d0*/  IMAD.X R37, R61.reuse, 0x1, R102, P3 ;  /* 0x000000013d257824 */ /* 0x040fe400018e0666 */
[----:B------:R0:W5:Y:S01]  /*12e0*/  LDG.E.U8 R55, desc[UR10][R24.64] ;  /* 0x0000000a18377981 */ /* 0x000162000c1e1100 */
[----:B-1----:R-:W-:Y:S01]  /*12f0*/  IADD3 R28, P3, PT, R140, R97, RZ ;  /* 0x000000618c1c7210 */ /* 0x002fe20007f7e0ff */
[----:B------:R-:W-:-:S02]  /*1300*/  IMAD.X R31, R61, 0x1, R92, P2 ;  /* 0x000000013d1f7824 */ /* 0x000fc400010e065c */
[----:B------:R-:W5:Y:S01]  /*1310*/  LDG.E.U8 R48, desc[UR10][R48.64] ;  /* 0x0000000a30307981 */ /* 0x000f62000c1e1100 */
[C---:B0-----:R-:W-:Y:S01]  /*1320*/  IADD3 R26, P4, PT, R140.reuse, R101, RZ ;  /* 0x000000658c1a7210 */ /* 0x041fe20007f9e0ff */
[C---:B------:R-:W-:Y:S02]  /*1330*/  IMAD.X R29, R61.reuse, 0x1, R96, P3 ;  /* 0x000000013d1d7824 */ /* 0x040fe400018e0660 */
[----:B------:R0:W5:Y:S01]  /*1340*/  LDG.E.U8 R38, desc[UR10][R38.64] ;  /* 0x0000000a26267981 */ /* 0x000162000c1e1100 */
[----:B------:R-:W-:Y:S01]  /*1350*/  IADD3 R24, P2, PT, R140, R105, RZ ;  /* 0x000000698c187210 */ /* 0x000fe20007f5e0ff */
[C---:B------:R-:W-:Y:S02]  /*1360*/  IMAD.X R27, R61.reuse, 0x1, R100, P4 ;  /* 0x000000013d1b7824 */ /* 0x040fe400020e0664 */
[----:B------:R-:W5:Y:S02]  /*1370*/  LDG.E.U8 R36, desc[UR10][R36.64] ;  /* 0x0000000a24247981 */ /* 0x000f64000c1e1100 */
[----:B------:R-:W-:-:S02]  /*1380*/  IMAD.X R25, R61, 0x1, R104, P2 ;  /* 0x000000013d197824 */ /* 0x000fc400010e0668 */
[----:B------:R-:W5:Y:S04]  /*1390*/  LDG.E.U8 R31, desc[UR10][R30.64] ;  /* 0x0000000a1e1f7981 */ /* 0x000f68000c1e1100 */
[----:B------:R-:W5:Y:S04]  /*13a0*/  LDG.E.U8 R29, desc[UR10][R28.64] ;  /* 0x0000000a1c1d7981 */ /* 0x000f68000c1e1100 */
[----:B------:R-:W5:Y:S04]  /*13b0*/  LDG.E.U8 R49, desc[UR10][R26.64] ;  /* 0x0000000a1a317981 */ /* 0x000f68000c1e1100 */
[----:B------:R-:W5:Y:S01]  /*13c0*/  LDG.E.U8 R71, desc[UR10][R24.64] ;  /* 0x0000000a18477981 */ /* 0x000f62000c1e1100 */
[----:B0-----:R-:W-:Y:S01]  /*13d0*/  LOP3.LUT R39, R0, 0x7f, RZ, 0xc0, !PT ;  /* 0x0000007f00277812 */ /* 0x001fe200078ec0ff */
[----:B------:R-:W-:Y:S01]  /*13e0*/  USHF.R.S32.HI UR8, URZ, 0x1f, UR4 ;  /* 0x0000001fff087899 */ /* 0x000fe20008011404 */
[----:B------:R-:W-:Y:S01]  /*13f0*/  BAR.SYNC.DEFER_BLOCKING 0x0 ;  /* 0x0000000000007b1d */ /* 0x000fe20000010000 */
[----:B------:R-:W-:-:S02]  /*1400*/  IADD3 R152, P2, PT, R107, UR4, RZ ;  /* 0x000000046b987c10 */ /* 0x000fc4000ff5e0ff */
[----:B------:R-:W-:Y:S02]  /*1410*/  IADD3 R150, P3, PT, R109, UR4, RZ ;  /* 0x000000046d967c10 */ /* 0x000fe4000ff7e0ff */
[----:B------:R-:W-:Y:S02]  /*1420*/  IADD3.X R153, PT, PT, R106, UR8, RZ, P2, !PT ;  /* 0x000000086a997c10 */ /* 0x000fe400097fe4ff */
[----:B------:R-:W-:Y:S02]  /*1430*/  IADD3 R154, P2, PT, R113, UR4, RZ ;  /* 0x00000004719a7c10 */ /* 0x000fe4000ff5e0ff */
[----:B------:R-:W-:Y:S02]  /*1440*/  IADD3.X R151, PT, PT, R108, UR8, RZ, P3, !PT ;  /* 0x000000086c977c10 */ /* 0x000fe40009ffe4ff */
[----:B------:R-:W-:Y:S01]  /*1450*/  IADD3.X R155, PT, PT, R112, UR8, RZ, P2, !PT ;  /* 0x00000008709b7c10 */ /* 0x000fe200097fe4ff */
[----:B--2---:R-:W-:Y:S04]  /*1460*/  STS.U8 [R39+UR6+0x800], R50 ;  /* 0x0008003227007988 */ /* 0x004fe80008000006 */
[----:B----4-:R-:W-:Y:S04]  /*1470*/  STS.U8 [R39+UR6+0x900], R52 ;  /* 0x0009003427007988 */ /* 0x010fe80008000006 */
[----:B---3--:R-:W-:Y:S04]  /*1480*/  STS.U8 [R39+UR6+0xa00], R53 ;  /* 0x000a003527007988 */ /* 0x008fe80008000006 */
[----:B-----5:R-:W-:Y:S04]  /*1490*/  STS.U8 [R39+UR6+0xb00], R54 ;  /* 0x000b003627007988 */ /* 0x020fe80008000006 */
[----:B------:R-:W-:Y:S04]  /*14a0*/  STS.U8 [R39+UR6+0xc00], R55 ;  /* 0x000c003727007988 */ /* 0x000fe80008000006 */
        /* <DEDUP_REMOVED lines=10> */
[----:B------:R-:W-:Y:S01]  /*1550*/  STS.U8 [R144+UR6+0xf80], R71 ;  /* 0x000f804790007988 */ /* 0x000fe20008000006 */
[----:B------:R-:W-:Y:S06]  /*1560*/  BAR.SYNC.DEFER_BLOCKING 0x0 ;  /* 0x0000000000007b1d */ /* 0x000fec0000010000 */
[----:B------:R-:W0:Y:S04]  /*1570*/  LDSM.16.M88.4 R24, [R143+0x800] ;  /* 0x000800008f18783b */ /* 0x000e280000000200 */
[----:B------:R-:W1:Y:S04]  /*1580*/  LDSM.16.MT88.4 R52, [R142] ;  /* 0x000000008e34783b */ /* 0x000e680000004200 */
[----:B------:R-:W2:Y:S04]  /*1590*/  LDSM.16.MT88.4 R36, [R142+0x400] ;  /* 0x000400008e24783b */ /* 0x000ea80000004200 */
[----:B------:R-:W3:Y:S04]  /*15a0*/  LDSM.16.M88.4 R60, [R143+0xa00] ;  /* 0x000a00008f3c783b */ /* 0x000ee80000000200 */
[----:B------:R-:W4:Y:S04]  /*15b0*/  LDSM.16.M88.4 R68, [R143+0xc00] ;  /* 0x000c00008f44783b */ /* 0x000f280000000200 */
[----:B------:R-:W5:Y:S01]  /*15c0*/  LDSM.16.M88.4 R48, [R143+0xe00] ;  /* 0x000e00008f30783b */ /* 0x000f620000000200 */
[----:B0-----:R-:W-:-:S02]  /*15d0*/  F2FP.F16.E4M3.UNPACK_B R84, R24 ;  /* 0x00000018ff54723e */ /* 0x001fc400020006ff */
[----:B------:R-:W-:Y:S01]  /*15e0*/  F2FP.F16.E4M3.UNPACK_B R85, R25 ;  /* 0x00000019ff55723e */ /* 0x000fe200020006ff */
[----:B-1----:R-:W-:Y:S01]  /*15f0*/  IMAD.MOV.U32 R28, RZ, RZ, R52 ;  /* 0x000000ffff1c7224 */ /* 0x002fe200078e0034 */
[----:B------:R-:W-:Y:S01]  /*1600*/  F2FP.F16.E4M3.UNPACK_B R80, R26 ;  /* 0x0000001aff50723e */ /* 0x000fe200020006ff */
[----:B------:R-:W-:Y:S01]  /*1610*/  IMAD.MOV.U32 R29, RZ, RZ, R54 ;  /* 0x000000ffff1d7224 */ /* 0x000fe200078e0036 */
[----:B------:R-:W-:Y:S01]  /*1620*/  F2FP.F16.E4M3.UNPACK_B R81, R27 ;  /* 0x0000001bff51723e */ /* 0x000fe200020006ff */
[----:B--2---:R-:W-:Y:S01]  /*1630*/  IMAD.MOV.U32 R30, RZ, RZ, R36 ;  /* 0x000000ffff1e7224 */ /* 0x004fe200078e0024 */
[----:B------:R-:W-:Y:S01]  /*1640*/  F2FP.F16.E4M3.UNPACK_B R24, R24.H1 ;  /* 0x00000018ff18723e */ /* 0x000fe200030006ff */
[----:B------:R-:W-:Y:S01]  /*1650*/  IMAD.MOV.U32 R31, RZ, RZ, R38 ;  /* 0x000000ffff1f7224 */ /* 0x000fe200078e0026 */
[----:B------:R-:W-:Y:S01]  /*1660*/  F2FP.F16.E4M3.UNPACK_B R25, R25.H1 ;  /* 0x00000019ff19723e */ /* 0x000fe200030006ff */
[----:B------:R-:W-:Y:S01]  /*1670*/  IMAD.MOV.U32 R90, RZ, RZ, R37 ;  /* 0x000000ffff5a7224 */ /* 0x000fe200078e0025 */
[----:B---3--:R-:W-:Y:S01]  /*1680*/  F2FP.F16.E4M3.UNPACK_B R56, R60 ;  /* 0x0000003cff38723e */ /* 0x008fe200020006ff */
[----:B------:R-:W-:Y:S01]  /*1690*/  IMAD.MOV.U32 R91, RZ, RZ, R39 ;  /* 0x000000ffff5b7224 */ /* 0x000fe200078e0027 */
[----:B------:R-:W-:-:S02]  /*16a0*/  F2FP.F16.E4M3.UNPACK_B R57, R61 ;  /* 0x0000003dff39723e */ /* 0x000fc400020006ff */
[C---:B------:R-:W-:Y:S01]  /*16b0*/  HMMA.16816.F32 R84, R28.reuse, R84, RZ ;  /* 0x000000541c54723c */ /* 0x040fe200000018ff */
[----:B------:R-:W-:Y:S02]  /*16c0*/  F2FP.F16.E4M3.UNPACK_B R76, R62 ;  /* 0x0000003eff4c723e */ /* 0x000fe400020006ff */
[----:B------:R-:W-:Y:S02]  /*16d0*/  F2FP.F16.E4M3.UNPACK_B R77, R63 ;  /* 0x0000003fff4d723e */ /* 0x000fe400020006ff */
[----:B----4-:R-:W-:Y:S02]  /*16e0*/  F2FP.F16.E4M3.UNPACK_B R72, R68 ;  /* 0x00000044ff48723e */ /* 0x010fe400020006ff */
[----:B------:R-:W-:Y:S01]  /*16f0*/  F2FP.F16.E4M3.UNPACK_B R73, R69 ;  /* 0x00000045ff49723e */ /* 0x000fe200020006ff */
[----:B------:R-:W-:Y:S01]  /*1700*/  HMMA.16816.F32 R80, R28, R80, RZ ;  /* 0x000000501c50723c */ /* 0x000fe200000018ff */
[----:B------:R-:W-:Y:S02]  /*1710*/  F2FP.F16.E4M3.UNPACK_B R88, R70 ;  /* 0x00000046ff58723e */ /* 0x000fe400020006ff */
[----:B------:R-:W-:-:S02]  /*1720*/  F2FP.F16.E4M3.UNPACK_B R89, R71 ;  /* 0x00000047ff59723e */ /* 0x000fc400020006ff */
[----:B------:R-:W-:Y:S02]  /*1730*/  F2FP.F16.E4M3.UNPACK_B R114, R26.H1 ;  /* 0x0000001aff72723e */ /* 0x000fe400030006ff */
[----:B------:R-:W-:Y:S01]  /*1740*/  F2FP.F16.E4M3.UNPACK_B R115, R27.H1 ;  /* 0x0000001bff73723e */ /* 0x000fe200030006ff */
[----:B------:R-:W-:Y:S01]  /*1750*/  HMMA.16816.F32 R56, R28, R56, RZ ;  /* 0x000000381c38723c */ /* 0x000fe200000018ff */
[----:B------:R-:W-:Y:S02]  /*1760*/  F2FP.F16.E4M3.UNPACK_B R60, R60.H1 ;  /* 0x0000003cff3c723e */ /* 0x000fe400030006ff */
[----:B------:R-:W-:-:S05]  /*1770*/  F2FP.F16.E4M3.UNPACK_B R61, R61.H1 ;  /* 0x0000003dff3d723e */ /* 0x000fca00030006ff */
[C---:B------:R-:W-:Y:S08]  /*1780*/  HMMA.16816.F32 R76, R28.reuse, R76, RZ ;  /* 0x0000004c1c4c723c */ /* 0x040ff000000018ff */
[C---:B------:R-:W-:Y:S08]  /*1790*/  HMMA.16816.F32 R72, R28.reuse, R72, RZ ;  /* 0x000000481c48723c */ /* 0x040ff000000018ff */
[----:B------:R-:W-:Y:S01]  /*17a0*/  HMMA.16816.F32 R28, R28, R88, RZ ;  /* 0x000000581c1c723c */ /* 0x000fe200000018ff */
[----:B------:R-:W-:-:S02]  /*17b0*/  IMAD.MOV.U32 R88, RZ, RZ, R53 ;  /* 0x000000ffff587224 */ /* 0x000fc400078e0035 */
[----:B------:R-:W-:-:S07]  /*17c0*/  IMAD.MOV.U32 R89, RZ, RZ, R55 ;  /* 0x000000ffff597224 */ /* 0x000fce00078e0037 */
[----:B------:R-:W-:Y:S01]  /*17d0*/  HMMA.16816.F32 R84, R88, R24, R84 ;  /* 0x000000185854723c */ /* 0x000fe20000001854 */
[----:B-----5:R-:W-:Y:S01]  /*17e0*/  F2FP.F16.E4M3.UNPACK_B R24, R48 ;  /* 0x00000030ff18723e */ /* 0x020fe200020006ff */
[----:B------:R-:W-:Y:S01]  /*17f0*/  IMAD.MOV.U32 R88, RZ, RZ, R52 ;  /* 0x000000ffff587224 */ /* 0x000fe200078e0034 */
[----:B------:R-:W-:Y:S01]  /*1800*/  F2FP.F16.E4M3.UNPACK_B R25, R49 ;  /* 0x00000031ff19723e */ /* 0x000fe200020006ff */
[----:B------:R-:W-:Y:S02]  /*1810*/  IMAD.MOV.U32 R89, RZ, RZ, R54 ;  /* 0x000000ffff597224 */ /* 0x000fe400078e0036 */
[----:B------:R-:W-:Y:S02]  /*1820*/  IMAD.MOV.U32 R90, RZ, RZ, R36 ;  /* 0x000000ffff5a7224 */ /* 0x000fe400078e0024 */
[----:B------:R-:W-:-:S07]  /*1830*/  IMAD.MOV.U32 R91, RZ, RZ, R38 ;  /* 0x000000ffff5b7224 */ /* 0x000fce00078e0026 */
[----:B------:R-:W-:Y:S01]  /*1840*/  HMMA.16816.F32 R24, R88, R24, RZ ;  /* 0x000000185818723c */ /* 0x000fe200000018ff */
[----:B------:R-:W-:Y:S02]  /*1850*/  IMAD.MOV.U32 R88, RZ, RZ, R53 ;  /* 0x000000ffff587224 */ /* 0x000fe400078e0035 */
[----:B------:R-:W-:Y:S02]  /*1860*/  IMAD.MOV.U32 R89, RZ, RZ, R55 ;  /* 0x000000ffff597224 */ /* 0x000fe400078e0037 */
[----:B------:R-:W-:Y:S02]  /*1870*/  IMAD.MOV.U32 R90, RZ, RZ, R37 ;  /* 0x000000ffff5a7224 */ /* 0x000fe400078e0025 */
[----:B------:R-:W-:Y:S01]  /*1880*/  IMAD.MOV.U32 R91, RZ, RZ, R39 ;  /* 0x000000ffff5b7224 */ /* 0x000fe200078e0027 */
[----:B------:R-:W-:Y:S02]  /*1890*/  F2FP.F16.E4M3.UNPACK_B R68, R68.H1 ;  /* 0x00000044ff44723e */ /* 0x000fe400030006ff */
[----:B------:R-:W-:-:S04]  /*18a0*/  F2FP.F16.E4M3.UNPACK_B R69, R69.H1 ;  /* 0x00000045ff45723e */ /* 0x000fc800030006ff */
[----:B------:R-:W-:Y:S01]  /*18b0*/  HMMA.16816.F32 R80, R88, R114, R80 ;  /* 0x000000725850723c */ /* 0x000fe20000001850 */
[----:B------:R-:W-:Y:S01]  /*18c0*/  F2FP.F16.E4M3.UNPACK_B R114, R62.H1 ;  /* 0x0000003eff72723e */ /* 0x000fe200030006ff */
[----:B------:R-:W-:Y:S01]  /*18d0*/  IMAD.MOV.U32 R62, RZ, RZ, R37 ;  /* 0x000000ffff3e7224 */ /* 0x000fe200078e0025 */
[----:B------:R-:W-:Y:S01]  /*18e0*/  F2FP.F16.E4M3.UNPACK_B R115, R63.H1 ;  /* 0x0000003fff73723e */ /* 0x000fe200030006ff */
[----:B------:R-:W-:-:S04]  /*18f0*/  IMAD.MOV.U32 R63, RZ, RZ, R39 ;  /* 0x000000ffff3f7224 */ /* 0x000fc800078e0027 */
[----:B------:R-:W-:Y:S01]  /*1900*/  HMMA.16816.F32 R56, R88, R60, R56 ;  /* 0x0000003c5838723c */ /* 0x000fe20000001838 */
[----:B------:R-:W-:Y:S01]  /*1910*/  IMAD.MOV.U32 R60, RZ, RZ, R53 ;  /* 0x000000ffff3c7224 */ /* 0x000fe200078e0035 */
[----:B------:R-:W-:Y:S01]  /*1920*/  IADD3 R90, P4, PT, R111, UR4, RZ ;  /* 0x000000046f5a7c10 */ /* 0x000fe2000ff9e0ff */
[----:B------:R-:W-:Y:S01]  /*1930*/  IMAD.MOV.U32 R61, RZ, RZ, R55 ;  /* 0x000000ffff3d7224 */ /* 0x000fe200078e0037 */
[----:B------:R-:W-:Y:S01]  /*1940*/  F2FP.F16.E4M3.UNPACK_B R70, R70.H1 ;  /* 0x00000046ff46723e */ /* 0x000fe200030006ff */
[----:B------:R0:W2:Y:S01]  /*1950*/  LDG.E.U8 R89, desc[UR10][R150.64] ;  /* 0x0000000a96597981 */ /* 0x0000a2000c1e1100 */
[----:B------:R-:W-:-:S03]  /*1960*/  F2FP.F16.E4M3.UNPACK_B R71, R71.H1 ;  /* 0x00000047ff47723e */ /* 0x000fc600030006ff */
[----:B------:R1:W3:Y:S01]  /*1970*/  LDG.E.U8 R88, desc[UR10][R152.64] ;  /* 0x0000000a98587981 */ /* 0x0002e2000c1e1100 */
[C---:B------:R-:W-:Y:S01]  /*1980*/  HMMA.16816.F32 R72, R60.reuse, R68, R72 ;  /* 0x000000443c48723c */ /* 0x040fe20000001848 */
[----:B------:R-:W-:Y:S02]  /*1990*/  IADD3 R68, P2, PT, R121, UR4, RZ ;  /* 0x0000000479447c10 */ /* 0x000fe4000ff5e0ff */
[----:B------:R-:W-:Y:S02]  /*19a0*/  IADD3.X R91, PT, PT, R110, UR8, RZ, P4, !PT ;  /* 0x000000086e5b7c10 */ /* 0x000fe4000a7fe4ff */
[----:B------:R-:W-:Y:S02]  /*19b0*/  IADD3.X R69, PT, PT, R120, UR8, RZ, P2, !PT ;  /* 0x0000000878457c10 */ /* 0x000fe400097fe4ff */
[----:B0-----:R-:W-:Y:S01]  /*19c0*/  IADD3 R150, P4, PT, R119, UR4, RZ ;  /* 0x0000000477967c10 */ /* 0x001fe2000ff9e0ff */
[----:B------:R-:W-:Y:S01]  /*19d0*/  HMMA.16816.F32 R28, R60, R70, R28 ;  /* 0x000000463c1c723c */ /* 0x000fe2000000181c */
[----:B------:R-:W-:Y:S01]  /*19e0*/  IADD3 R156, P2, PT, R123, UR4, RZ ;  /* 0x000000047b9c7c10 */ /* 0x000fe2000ff5e0ff */
[----:B------:R-:W4:Y:S01]  /*19f0*/  LDG.E.U8 R90, desc[UR10][R90.64] ;  /* 0x0000000a5a5a7981 */ /* 0x000f22000c1e1100 */
[----:B-1----:R-:W-:-:S02]  /*1a00*/  IADD3 R152, P3, PT, R117, UR4, RZ ;  /* 0x0000000475987c10 */ /* 0x002fc4000ff7e0ff */
[----:B------:R-:W-:Y:S01]  /*1a10*/  IADD3.X R151, PT, PT, R118, UR8, RZ, P4, !PT ;  /* 0x0000000876977c10 */ /* 0x000fe2000a7fe4ff */
[----:B------:R-:W5:Y:S01]  /*1a20*/  LDG.E.U8 R149, desc[UR10][R68.64] ;  /* 0x0000000a44957981 */ /* 0x000f62000c1e1100 */
[----:B------:R-:W-:Y:S02]  /*1a30*/  IADD3.X R157, PT, PT, R122, UR8, RZ, P2, !PT ;  /* 0x000000087a9d7c10 */ /* 0x000fe400097fe4ff */
[----:B------:R-:W-:Y:S02]  /*1a40*/  IADD3.X R153, PT, PT, R116, UR8, RZ, P3, !PT ;  /* 0x0000000874997c10 */ /* 0x000fe40009ffe4ff */
[----:B------:R-:W-:Y:S01]  /*1a50*/  IADD3 R70, P4, PT, R127, UR4, RZ ;  /* 0x000000047f467c10 */ /* 0x000fe2000ff9e0ff */
[----:B------:R-:W-:Y:S01]  /*1a60*/  HMMA.16816.F32 R76, R60, R114, R76 ;  /* 0x000000723c4c723c */ /* 0x000fe2000000184c */
[----:B------:R-:W-:Y:S01]  /*1a70*/  IADD3 R158, P2, PT, R129, UR4, RZ ;  /* 0x00000004819e7c10 */ /* 0x000fe2000ff5e0ff */
[----:B------:R0:W2:Y:S01]  /*1a80*/  LDG.E.U8 R115, desc[UR10][R154.64] ;  /* 0x0000000a9a737981 */ /* 0x0000a2000c1e1100 */
[----:B------:R-:W-:-:S02]  /*1a90*/  IADD3 R164, P3, PT, R125, UR4, RZ ;  /* 0x000000047da47c10 */ /* 0x000fc4000ff7e0ff */
[----:B------:R-:W-:Y:S01]  /*1aa0*/  F2FP.F16.E4M3.UNPACK_B R48, R48.H1 ;  /* 0x00000030ff30723e */ /* 0x000fe200030006ff */
[----:B------:R1:W2:Y:S01]  /*1ab0*/  LDG.E.U8 R114, desc[UR10][R152.64] ;  /* 0x0000000a98727981 */ /* 0x0002a2000c1e1100 */
[----:B------:R-:W-:Y:S02]  /*1ac0*/  F2FP.F16.E4M3.UNPACK_B R49, R49.H1 ;  /* 0x00000031ff31723e */ /* 0x000fe400030006ff */
[----:B------:R-:W-:Y:S01]  /*1ad0*/  IADD3.X R71, PT, PT, R126, UR8, RZ, P4, !PT ;  /* 0x000000087e477c10 */ /* 0x000fe2000a7fe4ff */
[----:B------:R1:W2:Y:S01]  /*1ae0*/  LDG.E.U8 R91, desc[UR10][R150.64] ;  /* 0x0000000a965b7981 */ /* 0x0002a2000c1e1100 */
[----:B------:R-:W-:Y:S02]  /*1af0*/  IADD3.X R159, PT, PT, R128, UR8, RZ, P2, !PT ;  /* 0x00000008809f7c10 */ /* 0x000fe400097fe4ff */
[----:B------:R-:W-:Y:S01]  /*1b00*/  IADD3.X R165, PT, PT, R124, UR8, RZ, P3, !PT ;  /* 0x000000087ca57c10 */ /* 0x000fe20009ffe4ff */
[----:B------:R1:W2:Y:S01]  /*1b10*/  LDG.E.U8 R163, desc[UR10][R70.64] ;  /* 0x0000000a46a37981 */ /* 0x0002a2000c1e1100 */
[----:B0-----:R-:W-:-:S02]  /*1b20*/  IADD3 R154, P2, PT, R131, UR4, RZ ;  /* 0x00000004839a7c10 */ /* 0x001fc4000ff5e0ff */
[----:B-1----:R-:W-:Y:S01]  /*1b30*/  IADD3 R152, P3, PT, R133, UR4, RZ ;  /* 0x0000000485987c10 */ /* 0x002fe2000ff7e0ff */
[----:B------:R-:W-:Y:S01]  /*1b40*/  HMMA.16816.F32 R24, R60, R48, R24 ;  /* 0x000000303c18723c */ /* 0x000fe20000001818 */
[----:B------:R-:W-:Y:S01]  /*1b50*/  IADD3.X R155, PT, PT, R130, UR8, RZ, P2, !PT ;  /* 0x00000008829b7c10 */ /* 0x000fe200097fe4ff */
[----:B------:R-:W2:Y:S01]  /*1b60*/  LDG.E.U8 R162, desc[UR10][R156.64] ;  /* 0x0000000a9ca27981 */ /* 0x000ea2000c1e1100 */
[----:B------:R-:W-:Y:S01]  /*1b70*/  IADD3 R150, P4, PT, R135, UR4, RZ ;  /* 0x0000000487967c10 */ /* 0x000fe2000ff9e0ff */
[----:B------:R-:W-:Y:S01]  /*1b80*/  IMAD.MOV.U32 R60, RZ, RZ, R52 ;  /* 0x000000ffff3c7224 */ /* 0x000fe200078e0034 */
[----:B------:R-:W-:Y:S01]  /*1b90*/  IADD3.X R153, PT, PT, R132, UR8, RZ, P3, !PT ;  /* 0x0000000884997c10 */ /* 0x000fe20009ffe4ff */
[----:B------:R-:W-:Y:S01]  /*1ba0*/  IMAD.MOV.U32 R61, RZ, RZ, R54 ;  /* 0x000000ffff3d7224 */ /* 0x000fe200078e0036 */
[----:B------:R-:W-:Y:S01]  /*1bb0*/  IADD3 R70, P2, PT, R137, UR4, RZ ;  /* 0x0000000489467c10 */ /* 0x000fe2000ff5e0ff */
[----:B------:R-:W-:Y:S01]  /*1bc0*/  IMAD.MOV.U32 R62, RZ, RZ, R36 ;  /* 0x000000ffff3e7224 */ /* 0x000fe200078e0024 */
[----:B------:R-:W-:Y:S01]  /*1bd0*/  F2FP.F16.E4M3.UNPACK_B R48, R50 ;  /* 0x00000032ff30723e */ /* 0x000fe200020006ff */
[----:B------:R-:W-:Y:S01]  /*1be0*/  IMAD.MOV.U32 R63, RZ, RZ, R38 ;  /* 0x000000ffff3f7224 */ /* 0x000fe200078e0026 */
[----:B------:R-:W-:Y:S01]  /*1bf0*/  F2FP.F16.E4M3.UNPACK_B R49, R51 ;  /* 0x00000033ff31723e */ /* 0x000fe200020006ff */
[----:B------:R-:W2:Y:S01]  /*1c00*/  LDG.E.U8 R164, desc[UR10][R164.64] ;  /* 0x0000000aa4a47981 */ /* 0x000ea2000c1e1100 */
[----:B------:R-:W-:-:S02]  /*1c10*/  IADD3 RZ, P3, PT, R139, UR4, RZ ;  /* 0x000000048bff7c10 */ /* 0x000fc4000ff7e0ff */
[----:B------:R-:W-:Y:S02]  /*1c20*/  IADD3.X R151, PT, PT, R134, UR8, RZ, P4, !PT ;  /* 0x0000000886977c10 */ /* 0x000fe4000a7fe4ff */
[----:B------:R-:W-:Y:S01]  /*1c30*/  F2FP.F16.E4M3.UNPACK_B R69, R51.H1 ;  /* 0x00000033ff45723e */ /* 0x000fe200030006ff */
[----:B------:R-:W-:Y:S01]  /*1c40*/  IMAD.MOV.U32 R51, RZ, RZ, R39 ;  /* 0x000000ffff337224 */ /* 0x000fe200078e0027 */
[----:B------:R-:W-:Y:S01]  /*1c50*/  IADD3.X R71, PT, PT, R136, UR8, RZ, P2, !PT ;  /* 0x0000000888477c10 */ /* 0x000fe200097fe4ff */
[----:B------:R-:W-:Y:S01]  /*1c60*/  VIADD R38, R139, UR4 ;  /* 0x000000048b267c36 */ /* 0x000fe20008000000 */
[----:B------:R-:W-:Y:S01]  /*1c70*/  IADD3.X R39, PT, PT, R138, UR8, RZ, P3, !PT ;  /* 0x000000088a277c10 */ /* 0x000fe20009ffe4ff */
[----:B------:R-:W2:Y:S01]  /*1c80*/  LDG.E.U8 R36, desc[UR10][R152.64] ;  /* 0x0000000a98247981 */ /* 0x000ea2000c1e1100 */
[----:B------:R-:W-:Y:S01]  /*1c90*/  HMMA.16816.F32 R60, R60, R48, RZ ;  /* 0x000000303c3c723c */ /* 0x000fe200000018ff */
[----:B------:R-:W-:Y:S02]  /*1ca0*/  IMAD.MOV.U32 R48, RZ, RZ, R53 ;  /* 0x000000ffff307224 */ /* 0x000fe400078e0035 */
[----:B------:R-:W2:Y:S04]  /*1cb0*/  LDG.E.U8 R165, desc[UR10][R150.64] ;  /* 0x0000000a96a57981 */ /* 0x000ea8000c1e1100 */
[----:B------:R-:W2:Y:S04]  /*1cc0*/  LDG.E.U8 R161, desc[UR10][R158.64] ;  /* 0x0000000a9ea17981 */ /* 0x000ea8000c1e1100 */
[----:B------:R-:W2:Y:S04]  /*1cd0*/  LDG.E.U8 R54, desc[UR10][R70.64] ;  /* 0x0000000a46367981 */ /* 0x000ea8000c1e1100 */
[----:B------:R-:W2:Y:S04]  /*1ce0*/  LDG.E.U8 R52, desc[UR10][R154.64] ;  /* 0x0000000a9a347981 */ /* 0x000ea8000c1e1100 */
[----:B------:R0:W2:Y:S01]  /*1cf0*/  LDG.E.U8 R53, desc[UR10][R38.64] ;  /* 0x0000000a26357981 */ /* 0x0000a2000c1e1100 */
[----:B------:R-:W-:Y:S01]  /*1d00*/  F2FP.F16.E4M3.UNPACK_B R68, R50.H1 ;  /* 0x00000032ff44723e */ /* 0x000fe200030006ff */
[----:B------:R-:W-:-:S02]  /*1d10*/  IMAD.MOV.U32 R49, RZ, RZ, R55 ;  /* 0x000000ffff317224 */ /* 0x000fc400078e0037 */
[----:B------:R-:W-:Y:S01]  /*1d20*/  IMAD.MOV.U32 R50, RZ, RZ, R37 ;  /* 0x000000ffff327224 */ /* 0x000fe200078e0025 */
[----:B------:R-:W-:-:S04]  /*1d30*/  LOP3.LUT R55, R0, 0x3, RZ, 0xc0, !PT ;  /* 0x0000000300377812 */ /* 0x000fc800078ec0ff */
[C---:B------:R-:W-:Y:S02]  /*1d40*/  LEA R37, R55.reuse, UR5, 0x1 ;  /* 0x0000000537257c11 */ /* 0x040fe4000f8e08ff */
[----:B------:R-:W-:Y:S01]  /*1d50*/  HMMA.16816.F32 R48, R48, R68, R60 ;  /* 0x000000443030723c */ /* 0x000fe2000000183c */
[----:B------:R-:W-:Y:S02]  /*1d60*/  LEA R61, R55, UR5, 0x1 ;  /* 0x00000005373d7c11 */ /* 0x000fe4000f8e08ff */
[----:B------:R-:W-:Y:S01]  /*1d70*/  VIADD R37, R37, 0x19 ;  /* 0x0000001925257836 */ /* 0x000fe20000000000 */
[C---:B------:R-:W-:Y:S02]  /*1d80*/  LOP3.LUT R60, R4.reuse, 0x8, RZ, 0xfc, !PT ;  /* 0x00000008043c7812 */ /* 0x040fe400078efcff */
[----:B------:R-:W-:Y:S02]  /*1d90*/  VIADD R55, R61, 0x9 ;  /* 0x000000093d377836 */ /* 0x000fe40000000000 */
[----:B0-----:R-:W-:Y:S01]  /*1da0*/  FMUL R38, R77, UR12 ;  /* 0x0000000c4d267c20 */ /* 0x001fe20008400000 */
[-C--:B------:R-:W-:Y:S01]  /*1db0*/  ISETP.GE.AND P5, PT, R4, R37.reuse, PT ;  /* 0x000000250400720c */ /* 0x080fe20003fa6270 */
[----:B------:R-:W-:Y:S01]  /*1dc0*/  FMUL R39, R81, UR12 ;  /* 0x0000000c51277c20 */ /* 0x000fe20008400000 */
[----:B------:R-:W-:Y:S01]  /*1dd0*/  ISETP.GE.AND P6, PT, R60, R37, PT ;  /* 0x000000253c00720c */ /* 0x000fe20003fc6270 */
[----:B------:R-:W-:Y:S01]  /*1de0*/  FMUL R37, R79, UR12 ;  /* 0x0000000c4f257c20 */ /* 0x000fe20008400000 */
[----:B------:R-:W-:-:S02]  /*1df0*/  ISETP.GE.AND P2, PT, R4, R55, PT ;  /* 0x000000370400720c */ /* 0x000fc40003f46270 */
[----:B------:R-:W-:Y:S01]  /*1e00*/  ISETP.GE.AND P4, PT, R60, R55, PT ;  /* 0x000000373c00720c */ /* 0x000fe20003f86270 */
[C---:B------:R-:W-:Y:S02]  /*1e10*/  VIADD R55, R61.reuse, 0x10 ;  /* 0x000000103d377836 */ /* 0x040fe40000000000 */
[----:B------:R-:W-:Y:S01]  /*1e20*/  VIADD R63, R61, 0x11 ;  /* 0x000000113d3f7836 */ /* 0x000fe20000000000 */
[----:B------:R-:W-:Y:S01]  /*1e30*/  FSEL R38, R38, -INF , P5 ;  /* 0xff80000026267808 */ /* 0x000fe20002800000 */
[----:B------:R-:W-:Y:S01]  /*1e40*/  FMUL R56, R56, UR12 ;  /* 0x0000000c38387c20 */ /* 0x000fe20008400000 */
[-C--:B------:R-:W-:Y:S02]  /*1e50*/  ISETP.GE.AND P3, PT, R4, R55.reuse, PT ;  /* 0x000000370400720c */ /* 0x080fe40003f66270 */
[----:B------:R-:W-:Y:S01]  /*1e60*/  ISETP.GE.AND P5, PT, R60, R55, PT ;  /* 0x000000373c00720c */ /* 0x000fe20003fa6270 */
[----:B------:R-:W-:Y:S01]  /*1e70*/  FMUL R55, R57, UR12 ;  /* 0x0000000c39377c20 */ /* 0x000fe20008400000 */
[----:B------:R-:W-:-:S02]  /*1e80*/  FSEL R37, R37, -INF , P6 ;  /* 0xff80000025257808 */ /* 0x000fc40003000000 */
[----:B------:R-:W-:Y:S01]  /*1e90*/  FSEL R39, R39, -INF , P2 ;  /* 0xff80000027277808 */ /* 0x000fe20001000000 */
[----:B------:R-:W-:Y:S01]  /*1ea0*/  FMUL R58, R58, UR12 ;  /* 0x0000000c3a3a7c20 */ /* 0x000fe20008400000 */
[-C--:B------:R-:W-:Y:S02]  /*1eb0*/  ISETP.GE.AND P6, PT, R4, R63.reuse, PT ;  /* 0x0000003f0400720c */ /* 0x080fe40003fc6270 */
[----:B------:R-:W-:Y:S01]  /*1ec0*/  ISETP.GE.AND P2, PT, R60, R63, PT ;  /* 0x0000003f3c00720c */ /* 0x000fe20003f46270 */
[----:B------:R-:W-:Y:S01]  /*1ed0*/  FMUL R63, R83, UR12 ;  /* 0x0000000c533f7c20 */ /* 0x000fe20008400000 */
[C---:B------:R-:W-:Y:S01]  /*1ee0*/  VIADD R71, R61.reuse, 0x18 ;  /* 0x000000183d477836 */ /* 0x040fe20000000000 */
[----:B------:R-:W-:Y:S01]  /*1ef0*/  LOP3.LUT R69, R61, 0x21, RZ, 0xfc, !PT ;  /* 0x000000213d457812 */ /* 0x000fe200078efcff */
[----:B------:R-:W-:Y:S01]  /*1f00*/  FMUL R59, R59, UR12 ;  /* 0x0000000c3b3b7c20 */ /* 0x000fe20008400000 */
[----:B------:R-:W-:Y:S02]  /*1f10*/  FSEL R62, R56, -INF , P3 ;  /* 0xff800000383e7808 */ /* 0x000fe40001800000 */
[----:B------:R-:W-:Y:S01]  /*1f20*/  FSEL R56, R55, -INF , P6 ;  /* 0xff80000037387808 */ /* 0x000fe20003000000 */
[----:B------:R-:W-:Y:S01]  /*1f30*/  FMUL R55, R76, UR12 ;  /* 0x0000000c4c377c20 */ /* 0x000fe20008400000 */
[----:B------:R-:W-:-:S02]  /*1f40*/  FSEL R63, R63, -INF , P4 ;  /* 0xff8000003f3f7808 */ /* 0x000fc40002000000 */
[----:B------:R-:W-:Y:S01]  /*1f50*/  FSEL R57, R58, -INF , P5 ;  /* 0xff8000003a397808 */ /* 0x000fe20002800000 */
[----:B------:R-:W-:Y:S01]  /*1f60*/  FMUL R58, R73, UR12 ;  /* 0x0000000c493a7c20 */ /* 0x000fe20008400000 */
[----:B------:R-:W-:Y:S02]  /*1f70*/  ISETP.GE.AND P4, PT, R4, R71, PT ;  /* 0x000000470400720c */ /* 0x000fe40003f86270 */
[-C--:B------:R-:W-:Y:S02]  /*1f80*/  ISETP.GE.AND P5, PT, R60, R69.reuse, PT ;  /* 0x000000453c00720c */ /* 0x080fe40003fa6270 */
[----:B------:R-:W-:Y:S01]  /*1f90*/  ISETP.GE.AND P6, PT, R4, R69, PT ;  /* 0x000000450400720c */ /* 0x000fe20003fc6270 */
[----:B------:R-:W-:Y:S01]  /*1fa0*/  FMUL R78, R78, UR12 ;  /* 0x0000000c4e4e7c20 */ /* 0x000fe20008400000 */
[C---:B------:R-:W-:Y:S02]  /*1fb0*/  LOP3.LUT R69, R61.reuse, 0x28, RZ, 0xfc, !PT ;  /* 0x000000283d457812 */ /* 0x040fe400078efcff */
[----:B------:R-:W-:Y:S01]  /*1fc0*/  ISETP.GE.AND P3, PT, R60, R71, PT ;  /* 0x000000473c00720c */ /* 0x000fe20003f66270 */
[----:B------:R-:W-:Y:S01]  /*1fd0*/  FMUL R28, R28, UR12 ;  /* 0x0000000c1c1c7c20 */ /* 0x000fe20008400000 */
[----:B------:R-:W-:-:S02]  /*1fe0*/  LOP3.LUT R71, R61, 0x29, RZ, 0xfc, !PT ;  /* 0x000000293d477812 */ /* 0x000fc400078efcff */
[----:B------:R-:W-:Y:S01]  /*1ff0*/  FSEL R68, R59, -INF , P2 ;  /* 0xff8000003b447808 */ /* 0x000fe20001000000 */
[----:B------:R-:W-:Y:S01]  /*2000*/  FMUL R59, R75, UR12 ;  /* 0x0000000c4b3b7c20 */ /* 0x000fe20008400000 */
[----:B------:R-:W-:Y:S01]  /*2010*/  FSEL R55, R55, -INF , P4 ;  /* 0xff80000037377808 */ /* 0x000fe20002000000 */
[----:B------:R-:W-:Y:S01]  /*2020*/  FMUL R30, R30, UR12 ;  /* 0x0000000c1e1e7c20 */ /* 0x000fe20008400000 */
[-C--:B------:R-:W-:Y:S01]  /*2030*/  ISETP.GE.AND P2, PT, R60, R69.reuse, PT ;  /* 0x000000453c00720c */ /* 0x080fe20003f46270 */
[----:B------:R-:W-:Y:S01]  /*2040*/  FMUL R29, R29, UR12 ;  /* 0x0000000c1d1d7c20 */ /* 0x000fe20008400000 */
[----:B------:R-:W-:Y:S02]  /*2050*/  ISETP.GE.AND P4, PT, R4, R69, PT ;  /* 0x000000450400720c */ /* 0x000fe40003f86270 */
[----:B------:R-:W-:Y:S02]  /*2060*/  FSEL R58, R58, -INF , P6 ;  /* 0xff8000003a3a7808 */ /* 0x000fe40003000000 */
[----:B------:R-:W-:Y:S01]  /*2070*/  LOP3.LUT R69, R61, 0x30, RZ, 0xfc, !PT ;  /* 0x000000303d457812 */ /* 0x000fe200078efcff */
[----:B------:R-:W-:Y:S01]  /*2080*/  FMUL R31, R31, UR12 ;  /* 0x0000000c1f1f7c20 */ /* 0x000fe20008400000 */
[----:B------:R-:W-:-:S02]  /*2090*/  FSEL R73, R78, -INF , P3 ;  /* 0xff8000004e497808 */ /* 0x000fc40001800000 */
[-C--:B------:R-:W-:Y:S02]  /*20a0*/  ISETP.GE.AND P6, PT, R4, R71.reuse, PT ;  /* 0x000000470400720c */ /* 0x080fe40003fc6270 */
[----:B------:R-:W-:Y:S02]  /*20b0*/  ISETP.GE.AND P3, PT, R60, R71, PT ;  /* 0x000000473c00720c */ /* 0x000fe40003f66270 */
[----:B------:R-:W-:Y:S02]  /*20c0*/  LOP3.LUT R75, R61, 0x31, RZ, 0xfc, !PT ;  /* 0x000000313d4b7812 */ /* 0x000fe400078efcff */
[----:B------:R-:W-:Y:S02]  /*20d0*/  FSEL R59, R59, -INF , P5 ;  /* 0xff8000003b3b7808 */ /* 0x000fe40002800000 */
[----:B------:R-:W-:Y:S02]  /*20e0*/  FSEL R71, R28, -INF , P4 ;  /* 0xff8000001c477808 */ /* 0x000fe40002000000 */
[----:B------:R-:W-:-:S02]  /*20f0*/  ISETP.GE.AND P5, PT, R60, R69, PT ;  /* 0x000000453c00720c */ /* 0x000fc40003fa6270 */
[----:B------:R-:W-:Y:S01]  /*2100*/  ISETP.GE.AND P4, PT, R4, R69, PT ;  /* 0x000000450400720c */ /* 0x000fe20003f86270 */
[----:B------:R-:W-:Y:S01]  /*2110*/  FMUL R26, R26, UR12 ;  /* 0x0000000c1a1a7c20 */ /* 0x000fe20008400000 */
[----:B------:R-:W-:Y:S02]  /*2120*/  FSEL R69, R30, -INF , P2 ;  /* 0xff8000001e457808 */ /* 0x000fe40001000000 */
[----:B------:R-:W-:Y:S02]  /*2130*/  FSEL R70, R29, -INF , P6 ;  /* 0xff8000001d467808 */ /* 0x000fe40003000000 */
[-C--:B------:R-:W-:Y:S02]  /*2140*/  ISETP.GE.AND P2, PT, R60, R75.reuse, PT ;  /* 0x0000004b3c00720c */ /* 0x080fe40003f46270 */
[----:B------:R-:W-:Y:S02]  /*2150*/  ISETP.GE.AND P6, PT, R4, R75, PT ;  /* 0x0000004b0400720c */ /* 0x000fe40003fc6270 */
[----:B------:R-:W-:-:S02]  /*2160*/  FSEL R75, R31, -INF , P3 ;  /* 0xff8000001f4b7808 */ /* 0x000fc40001800000 */
[----:B------:R-:W-:Y:S01]  /*2170*/  LOP3.LUT R31, R61, 0x38, RZ, 0xfc, !PT ;  /* 0x000000383d1f7812 */ /* 0x000fe200078efcff */
[----:B------:R-:W-:Y:S01]  /*2180*/  FMUL R78, R27, UR12 ;  /* 0x0000000c1b4e7c20 */ /* 0x000fe20008400000 */
[----:B------:R-:W-:Y:S01]  /*2190*/  FMUL R50, R50, UR12 ;  /* 0x0000000c32327c20 */ /* 0x000fe20008400000 */
[----:B------:R-:W-:Y:S01]  /*21a0*/  FSEL R76, R26, -INF , P5 ;  /* 0xff8000001a4c7808 */ /* 0x000fe20002800000 */
[----:B------:R-:W-:Y:S01]  /*21b0*/  FMUL R84, R84, UR12 ;  /* 0x0000000c54547c20 */ /* 0x000fe20008400000 */
[----:B------:R-:W-:Y:S01]  /*21c0*/  ISETP.GE.AND P5, PT, R60, R31, PT ;  /* 0x0000001f3c00720c */ /* 0x000fe20003fa6270 */
[----:B------:R-:W-:Y:S01]  /*21d0*/  FMUL R27, R82, UR12 ;  /* 0x0000000c521b7c20 */ /* 0x000fe20008400000 */
[----:B------:R-:W-:Y:S01]  /*21e0*/  ISETP.GE.AND P3, PT, R4, R61, PT ;  /* 0x0000003d0400720c */ /* 0x000fe20003f66270 */
[----:B------:R-:W-:Y:S01]  /*21f0*/  FMUL R28, R85, UR12 ;  /* 0x0000000c551c7c20 */ /* 0x000fe20008400000 */
[----:B------:R-:W-:Y:S01]  /*2200*/  FMUL R29, R86, UR12 ;  /* 0x0000000c561d7c20 */ /* 0x000fe20008400000 */
[----:B------:R-:W-:-:S02]  /*2210*/  FSEL R78, R78, -INF , P2 ;  /* 0xff8000004e4e7808 */ /* 0x000fc40001000000 */
[----:B------:R-:W-:Y:S01]  /*2220*/  FSEL R77, R50, -INF , P5 ;  /* 0xff800000324d7808 */ /* 0x000fe20002800000 */
[----:B------:R-:W-:Y:S01]  /*2230*/  FMUL R30, R87, UR12 ;  /* 0x0000000c571e7c20 */ /* 0x000fe20008400000 */
[-C--:B------:R-:W-:Y:S02]  /*2240*/  ISETP.GT.AND P2, PT, R4, R61.reuse, PT ;  /* 0x0000003d0400720c */ /* 0x080fe40003f44270 */
[----:B------:R-:W-:Y:S01]  /*2250*/  ISETP.GE.AND P5, PT, R60, R61, PT ;  /* 0x0000003d3c00720c */ /* 0x000fe20003fa6270 */
[----:B------:R-:W-:Y:S01]  /*2260*/  VIADD R81, R61, 0x8 ;  /* 0x000000083d517836 */ /* 0x000fe20000000000 */
[----:B------:R-:W-:Y:S02]  /*2270*/  FSEL R26, R84, -INF , P3 ;  /* 0xff800000541a7808 */ /* 0x000fe40001800000 */
[----:B------:R-:W-:Y:S02]  /*2280*/  FSEL R27, R27, -INF , P3 ;  /* 0xff8000001b1b7808 */ /* 0x000fe40001800000 */
[----:B------:R-:W-:-:S02]  /*2290*/  LOP3.LUT R79, R61, 0x20, RZ, 0xfc, !PT ;  /* 0x000000203d4f7812 */ /* 0x000fc400078efcff */
[----:B------:R-:W-:Y:S02]  /*22a0*/  ISETP.GT.AND P3, PT, R60, R61, PT ;  /* 0x0000003d3c00720c */ /* 0x000fe40003f64270 */
[----:B------:R-:W-:Y:S02]  /*22b0*/  FSEL R29, R29, -INF , P5 ;  /* 0xff8000001d1d7808 */ /* 0x000fe40002800000 */
[----:B------:R-:W-:Y:S02]  /*22c0*/  FSEL R28, R28, -INF , P2 ;  /* 0xff8000001c1c7808 */ /* 0x000fe40001000000 */
[-C--:B------:R-:W-:Y:S02]  /*22d0*/  ISETP.GE.AND P5, PT, R60, R79.reuse, PT ;  /* 0x0000004f3c00720c */ /* 0x080fe40003fa6270 */
[----:B------:R-:W-:Y:S01]  /*22e0*/  ISETP.GE.AND P2, PT, R4, R79, PT ;  /* 0x0000004f0400720c */ /* 0x000fe20003f46270 */
[----:B------:R-:W-:Y:S01]  /*22f0*/  FMUL R79, R80, UR12 ;  /* 0x0000000c504f7c20 */ /* 0x000fe20008400000 */
[----:B------:R-:W-:-:S02]  /*2300*/  FSEL R30, R30, -INF , P3 ;  /* 0xff8000001e1e7808 */ /* 0x000fc40001800000 */
[----:B------:R-:W-:-:S04]  /*2310*/  ISETP.GE.AND P3, PT, R4, R81, PT ;  /* 0x000000510400720c */ /* 0x000fc80003f66270 */
[----:B------:R-:W-:Y:S02]  /*2320*/  FSEL R79, R79, -INF , P3 ;  /* 0xff8000004f4f7808 */ /* 0x000fe40001800000 */
[----:B------:R-:W-:Y:S02]  /*2330*/  FMNMX3 R50, R29, R30, R27, !PT ;  /* 0x0000001e1d327276 */ /* 0x000fe4000780001b */
[----:B------:R-:W-:Y:S02]  /*2340*/  ISETP.GE.AND P3, PT, R4, R31, PT ;  /* 0x0000001f0400720c */ /* 0x000fe40003f66270 */
[----:B------:R-:W-:Y:S01]  /*2350*/  FMNMX3 R31, R26, R28, R79, !PT ;  /* 0x0000001c1a1f7276 */ /* 0x000fe2000780004f */
[----:B------:R-:W-:Y:S01]  /*2360*/  FMUL R74, R74, UR12 ;  /* 0x0000000c4a4a7c20 */ /* 0x000fe20008400000 */
[----:B------:R-:W-:Y:S01]  /*2370*/  FMNMX3 R50, R50, R63, R57, !PT ;  /* 0x0000003f32327276 */ /* 0x000fe20007800039 */
[----:B------:R-:W-:Y:S01]  /*2380*/  FMUL R72, R72, UR12 ;  /* 0x0000000c48487c20 */ /* 0x000fe20008400000 */
[----:B------:R-:W-:-:S02]  /*2390*/  FMNMX3 R31, R31, R39, R62, !PT ;  /* 0x000000271f1f7276 */ /* 0x000fc4000780003e */
[----:B------:R-:W-:Y:S02]  /*23a0*/  FSEL R81, R74, -INF , P5 ;  /* 0xff8000004a517808 */ /* 0x000fe40002800000 */
[----:B------:R-:W-:Y:S02]  /*23b0*/  FMNMX3 R50, R50, R68, R73, !PT ;  /* 0x0000004432327276 */ /* 0x000fe40007800049 */
[----:B------:R-:W-:Y:S02]  /*23c0*/  FSEL R82, R72, -INF , P2 ;  /* 0xff80000048527808 */ /* 0x000fe40001000000 */
[----:B------:R-:W-:Y:S01]  /*23d0*/  FMNMX3 R31, R31, R56, R55, !PT ;  /* 0x000000381f1f7276 */ /* 0x000fe20007800037 */
[----:B------:R-:W-:Y:S01]  /*23e0*/  FMUL R24, R24, UR12 ;  /* 0x0000000c18187c20 */ /* 0x000fe20008400000 */
[----:B------:R-:W-:Y:S02]  /*23f0*/  FMNMX3 R50, R50, R37, R81, !PT ;  /* 0x0000002532327276 */ /* 0x000fe40007800051 */
[----:B------:R-:W-:Y:S01]  /*2400*/  FMNMX3 R31, R31, R38, R82, !PT ;  /* 0x000000261f1f7276 */ /* 0x000fe20007800052 */
[----:B------:R-:W-:Y:S01]  /*2410*/  FMUL R25, R25, UR12 ;  /* 0x0000000c19197c20 */ /* 0x000fe20008400000 */
[----:B------:R-:W-:Y:S01]  /*2420*/  LOP3.LUT R61, R61, 0x39, RZ, 0xfc, !PT ;  /* 0x000000393d3d7812 */ /* 0x000fe200078efcff */
[----:B------:R-:W-:Y:S01]  /*2430*/  FMUL R48, R48, UR12 ;  /* 0x0000000c30307c20 */ /* 0x000fe20008400000 */
[----:B------:R-:W-:-:S02]  /*2440*/  FMNMX3 R50, R50, R59, R69, !PT ;  /* 0x0000003b32327276 */ /* 0x000fc40007800045 */
[----:B------:R-:W-:Y:S02]  /*2450*/  FSEL R160, R24, -INF , P4 ;  /* 0xff80000018a07808 */ /* 0x000fe40002000000 */
[----:B------:R-:W-:Y:S01]  /*2460*/  FMNMX3 R31, R31, R58, R71, !PT ;  /* 0x0000003a1f1f7276 */ /* 0x000fe20007800047 */
[----:B------:R-:W-:Y:S01]  /*2470*/  FMUL R51, R51, UR12 ;  /* 0x0000000c33337c20 */ /* 0x000fe20008400000 */
[----:B------:R-:W-:Y:S01]  /*2480*/  ISETP.GE.AND P5, PT, R60, R61, PT ;  /* 0x0000003d3c00720c */ /* 0x000fe20003fa6270 */
[----:B------:R-:W-:Y:S01]  /*2490*/  FMUL R49, R49, UR12 ;  /* 0x0000000c31317c20 */ /* 0x000fe20008400000 */
[----:B------:R-:W-:Y:S02]  /*24a0*/  FMNMX3 R50, R50, R75, R76, !PT ;  /* 0x0000004b32327276 */ /* 0x000fe4000780004c */
[----:B------:R-:W-:Y:S02]  /*24b0*/  ISETP.GE.AND P2, PT, R4, R61, PT ;  /* 0x0000003d0400720c */ /* 0x000fe40003f46270 */
[----:B------:R-:W-:-:S02]  /*24c0*/  FSEL R158, R25, -INF , P6 ;  /* 0xff800000199e7808 */ /* 0x000fc40003000000 */
[----:B------:R-:W-:Y:S02]  /*24d0*/  FSEL R156, R48, -INF , P3 ;  /* 0xff800000309c7808 */ /* 0x000fe40001800000 */
[----:B------:R-:W-:Y:S02]  /*24e0*/  FMNMX3 R31, R31, R70, R160, !PT ;  /* 0x000000461f1f7276 */ /* 0x000fe400078000a0 */
[----:B------:R-:W-:Y:S02]  /*24f0*/  FSEL R85, R51, -INF , P5 ;  /* 0xff80000033557808 */ /* 0x000fe40002800000 */
[----:B------:R-:W-:Y:S02]  /*2500*/  FMNMX3 R50, R50, R78, R77, !PT ;  /* 0x0000004e32327276 */ /* 0x000fe4000780004d */
[----:B------:R-:W-:Y:S02]  /*2510*/  FSEL R154, R49, -INF , P2 ;  /* 0xff800000319a7808 */ /* 0x000fe40001000000 */
[----:B------:R-:W-:-:S02]  /*2520*/  FMNMX3 R31, R31, R158, R156, !PT ;  /* 0x0000009e1f1f7276 */ /* 0x000fc4000780009c */
[----:B------:R-:W-:Y:S02]  /*2530*/  FMNMX R50, R85, R50, !PT ;  /* 0x0000003255327209 */ /* 0x000fe40007800000 */
[----:B------:R-:W-:-:S03]  /*2540*/  FMNMX R31, R154, R31, !PT ;  /* 0x0000001f9a1f7209 */ /* 0x000fc60007800000 */
[----:B------:R-:W0:Y:S04]  /*2550*/  SHFL.BFLY PT, R25, R50, 0x2, 0x1f ;  /* 0x0c401f0032197f89 */ /* 0x000e2800000e0000 */
[----:B------:R-:W1:Y:S01]  /*2560*/  SHFL.BFLY PT, R24, R31, 0x2, 0x1f ;  /* 0x0c401f001f187f89 */ /* 0x000e6200000e0000 */
[----:B0-----:R-:W-:Y:S02]  /*2570*/  FMNMX R48, R50, R25, !PT ;  /* 0x0000001932307209 */ /* 0x001fe40007800000 */
[----:B-1----:R-:W-:-:S05]  /*2580*/  FMNMX R25, R31, R24, !PT ;  /* 0x000000181f197209 */ /* 0x002fca0007800000 */
[----:B------:R-:W0:Y:S04]  /*2590*/  SHFL.BFLY PT, R61, R25, 0x1, 0x1f ;  /* 0x0c201f00193d7f89 */ /* 0x000e2800000e0000 */
[----:B------:R-:W1:Y:S01]  /*25a0*/  SHFL.BFLY PT, R60, R48, 0x1, 0x1f ;  /* 0x0c201f00303c7f89 */ /* 0x000e6200000e0000 */
[----:B0-----:R-:W-:Y:S02]  /*25b0*/  FMNMX3 R61, R25, R61, R148, !PT ;  /* 0x0000003d193d7276 */ /* 0x001fe40007800094 */
[----:B-1----:R-:W-:-:S03]  /*25c0*/  FMNMX3 R60, R48, R60, R147, !PT ;  /* 0x0000003c303c7276 */ /* 0x002fc60007800093 */
[--C-:B------:R-:W-:Y:S01]  /*25d0*/  FADD R26, R26, -R61.reuse ;  /* 0x8000003d1a1a7221 */ /* 0x100fe20000000000 */
[--C-:B------:R-:W-:Y:S01]  /*25e0*/  FADD R28, R28, -R61.reuse ;  /* 0x8000003d1c1c7221 */ /* 0x100fe20000000000 */
[--C-:B------:R-:W-:Y:S01]  /*25f0*/  FADD R79, R79, -R61.reuse ;  /* 0x8000003d4f4f7221 */ /* 0x100fe20000000000 */
[----:B------:R-:W-:Y:S01]  /*2600*/  FADD R39, R39, -R61 ;  /* 0x8000003d27277221 */ /* 0x000fe20000000000 */
[----:B------:R-:W-:Y:S01]  /*2610*/  FMUL R26, R26, 1.4426950216293334961 ;  /* 0x3fb8aa3b1a1a7820 */ /* 0x000fe20000400000 */
[----:B------:R-:W-:Y:S01]  /*2620*/  FMUL R28, R28, 1.4426950216293334961 ;  /* 0x3fb8aa3b1c1c7820 */ /* 0x000fe20000400000 */
[----:B------:R-:W-:Y:S01]  /*2630*/  FMUL R79, R79, 1.4426950216293334961 ;  /* 0x3fb8aa3b4f4f7820 */ /* 0x000fe20000400000 */
[----:B------:R-:W-:Y:S01]  /*2640*/  FMUL R39, R39, 1.4426950216293334961 ;  /* 0x3fb8aa3b27277820 */ /* 0x000fe20000400000 */
[--C-:B------:R-:W-:Y:S01]  /*2650*/  FADD R29, R29, -R60.reuse ;  /* 0x8000003c1d1d7221 */ /* 0x100fe20000000000 */
[--C-:B------:R-:W-:Y:S01]  /*2660*/  FADD R30, R30, -R60.reuse ;  /* 0x8000003c1e1e7221 */ /* 0x100fe20000000000 */
[--C-:B------:R-:W-:Y:S01]  /*2670*/  FADD R27, R27, -R60.reuse ;  /* 0x8000003c1b1b7221 */ /* 0x100fe20000000000 */
[----:B------:R-:W-:Y:S01]  /*2680*/  FADD R63, R63, -R60 ;  /* 0x8000003c3f3f7221 */ /* 0x000fe20000000000 */
[----:B------:R-:W-:Y:S01]  /*2690*/  MUFU.EX2 R159, R26 ;  /* 0x0000001a009f7308 */ /* 0x000fe20000000800 */
[----:B------:R-:W-:Y:S01]  /*26a0*/  FMUL R29, R29, 1.4426950216293334961 ;  /* 0x3fb8aa3b1d1d7820 */ /* 0x000fe20000400000 */
[----:B------:R-:W-:Y:S01]  /*26b0*/  FMUL R30, R30, 1.4426950216293334961 ;  /* 0x3fb8aa3b1e1e7820 */ /* 0x000fe20000400000 */
[----:B------:R-:W-:Y:S01]  /*26c0*/  FMUL R27, R27, 1.4426950216293334961 ;  /* 0x3fb8aa3b1b1b7820 */ /* 0x000fe20000400000 */
[----:B------:R-:W-:-:S04]  /*26d0*/  FMUL R63, R63, 1.4426950216293334961 ;  /* 0x3fb8aa3b3f3f7820 */ /* 0x000fc80000400000 */
[----:B------:R-:W0:Y:S08]  /*26e0*/  MUFU.EX2 R152, R28 ;  /* 0x0000001c00987308 */ /* 0x000e300000000800 */
[----:B------:R-:W-:Y:S08]  /*26f0*/  MUFU.EX2 R155, R79 ;  /* 0x0000004f009b7308 */ /* 0x000ff00000000800 */
[----:B------:R-:W1:Y:S08]  /*2700*/  MUFU.EX2 R86, R39 ;  /* 0x0000002700567308 */ /* 0x000e700000000800 */
[----:B------:R-:W-:Y:S08]  /*2710*/  MUFU.EX2 R157, R29 ;  /* 0x0000001d009d7308 */ /* 0x000ff00000000800 */
[----:B------:R-:W0:Y:S08]  /*2720*/  MUFU.EX2 R150, R30 ;  /* 0x0000001e00967308 */ /* 0x000e300000000800 */
[----:B------:R0:W-:Y:S08]  /*2730*/  MUFU.EX2 R153, R27 ;  /* 0x0000001b00997308 */ /* 0x0001f00000000800 */
[----:B------:R-:W2:Y:S01]  /*2740*/  MUFU.EX2 R84, R63 ;  /* 0x0000003f00547308 */ /* 0x000ea20000000800 */
[----:B0-----:R-:W-:-:S02]  /*2750*/  F2FP.SATFINITE.E4M3.F32.PACK_AB_MERGE_C R24, R152, R159, RZ ;  /* 0x0000009f9818723e */ /* 0x001fc400048070ff */
[----:B-1----:R-:W-:Y:S02]  /*2760*/  F2FP.SATFINITE.E4M3.F32.PACK_AB_MERGE_C R25, R86, R155, RZ ;  /* 0x0000009b5619723e */ /* 0x002fe400048070ff */
[----:B------:R-:W-:Y:S02]  /*2770*/  F2FP.F16.E4M3.UNPACK_B R28, R24 ;  /* 0x00000018ff1c723e */ /* 0x000fe400020006ff */
[----:B------:R-:W-:Y:S02]  /*2780*/  F2FP.F16.E4M3.UNPACK_B R27, R25 ;  /* 0x00000019ff1b723e */ /* 0x000fe400020006ff */
[----:B------:R-:W-:Y:S01]  /*2790*/  F2FP.SATFINITE.E4M3.F32.PACK_AB_MERGE_C R24, R150, R157, RZ ;  /* 0x0000009d9618723e */ /* 0x000fe200048070ff */
[----:B------:R-:W-:-:S03]  /*27a0*/  IMAD.SHL.U32 R26, R0, 0x40, RZ ;  /* 0x00000040001a7824 */ /* 0x000fc600078e00ff */
[----:B------:R-:W-:Y:S02]  /*27b0*/  F2FP.F16.E4M3.UNPACK_B R30, R24 ;  /* 0x00000018ff1e723e */ /* 0x000fe400020006ff */
[----:B--2---:R-:W-:Y:S01]  /*27c0*/  F2FP.SATFINITE.E4M3.F32.PACK_AB_MERGE_C R25, R84, R153, RZ ;  /* 0x000000995419723e */ /* 0x004fe200048070ff */
[----:B------:R-:W-:-:S03]  /*27d0*/  FADD R24, R56, -R61 ;  /* 0x8000003d38187221 */ /* 0x000fc60000000000 */
[----:B------:R-:W-:-:S04]  /*27e0*/  F2FP.F16.E4M3.UNPACK_B R25, R25 ;  /* 0x00000019ff19723e */ /* 0x000fc800020006ff */
[----:B------:R-:W-:Y:S02]  /*27f0*/  SEL R56, R30, R25, !P0 ;  /* 0x000000191e387207 */ /* 0x000fe40004000000 */
[----:B------:R-:W-:Y:S01]  /*2800*/  SEL R30, R25, R30, !P0 ;  /* 0x0000001e191e7207 */ /* 0x000fe20004000000 */
[----:B------:R-:W-:Y:S01]  /*2810*/  IMAD.SHL.U32 R25, R0, 0x8, RZ ;  /* 0x0000000800197824 */ /* 0x000fe200078e00ff */
[----:B------:R-:W-:Y:S01]  /*2820*/  LOP3.LUT R26, R26, 0x1c0, RZ, 0xc0, !PT ;  /* 0x000001c01a1a7812 */ /* 0x000fe200078ec0ff */
[----:B------:R-:W-:-:S03]  /*2830*/  IMAD.SHL.U32 R50, R0, 0x2, RZ ;  /* 0x0000000200327824 */ /* 0x000fc600078e00ff */
[----:B------:R-:W-:-:S04]  /*2840*/  LOP3.LUT R25, R26, 0x30, R25, 0xf8, !PT ;  /* 0x000000301a197812 */ /* 0x000fc800078ef819 */
[----:B------:R-:W-:Y:S02]  /*2850*/  LOP3.LUT R50, R25, 0x30, R50, 0x78, !PT ;  /* 0x0000003019327812 */ /* 0x000fe400078e7832 */
[----:B------:R-:W-:Y:S01]  /*2860*/  LOP3.LUT R25, R0, 0x7f, RZ, 0xc0, !PT ;  /* 0x0000007f00197812 */ /* 0x000fe200078ec0ff */
[----:B------:R-:W-:Y:S03]  /*2870*/  BAR.SYNC.DEFER_BLOCKING 0x0 ;  /* 0x0000000000007b1d */ /* 0x000fe60000010000 */
[C---:B------:R-:W-:Y:S02]  /*2880*/  LOP3.LUT R31, R25.reuse, 0x20, RZ, 0x3c, !PT ;  /* 0x00000020191f7812 */ /* 0x040fe400078e3cff */
[----:B------:R-:W-:Y:S01]  /*2890*/  LOP3.LUT R48, R25, 0x30, RZ, 0x3c, !PT ;  /* 0x0000003019307812 */ /* 0x000fe200078e3cff */
[--C-:B------:R-:W-:Y:S01]  /*28a0*/  FADD R68, R68, -R60.reuse ;  /* 0x8000003c44447221 */ /* 0x100fe20000000000 */
[--C-:B------:R-:W-:Y:S01]  /*28b0*/  FADD R73, R73, -R60.reuse ;  /* 0x8000003c49497221 */ /* 0x100fe20000000000 */
[--C-:B------:R-:W-:Y:S01]  /*28c0*/  FADD R57, R57, -R60.reuse ;  /* 0x8000003c39397221 */ /* 0x100fe20000000000 */
[--C-:B------:R-:W-:Y:S01]  /*28d0*/  FADD R62, R62, -R61.reuse ;  /* 0x8000003d3e3e7221 */ /* 0x100fe20000000000 */
[--C-:B------:R-:W-:Y:S01]  /*28e0*/  FADD R55, R55, -R61.reuse ;  /* 0x8000003d37377221 */ /* 0x100fe20000000000 */
[----:B------:R-:W-:Y:S01]  /*28f0*/  FADD R38, R38, -R61 ;  /* 0x8000003d26267221 */ /* 0x000fe20000000000 */
[----:B------:R-:W-:Y:S01]  /*2900*/  FADD R37, R37, -R60 ;  /* 0x8000003c25257221 */ /* 0x000fe20000000000 */
[----:B------:R-:W-:Y:S01]  /*2910*/  FMUL R68, R68, 1.4426950216293334961 ;  /* 0x3fb8aa3b44447820 */ /* 0x000fe20000400000 */
[----:B------:R-:W-:Y:S01]  /*2920*/  FMUL R73, R73, 1.4426950216293334961 ;  /* 0x3fb8aa3b49497820 */ /* 0x000fe20000400000 */
[----:B------:R-:W-:Y:S01]  /*2930*/  FMUL R57, R57, 1.4426950216293334961 ;  /* 0x3fb8aa3b39397820 */ /* 0x000fe20000400000 */
[----:B---3--:R-:W-:Y:S04]  /*2940*/  STS.U8 [R25+UR6+0x800], R88 ;  /* 0x0008005819007988 */ /* 0x008fe80008000006 */
[----:B------:R-:W-:Y:S04]  /*2950*/  STS.U8 [R25+UR6+0xa00], R114 ;  /* 0x000a007219007988 */ /* 0x000fe80008000006 */
[----:B------:R-:W-:Y:S04]  /*2960*/  STS.U8 [R25+UR6+0xc00], R164 ;  /* 0x000c00a419007988 */ /* 0x000fe80008000006 */
[----:B------:R0:W-:Y:S04]  /*2970*/  STS.U8 [R25+UR6+0xe00], R36 ;  /* 0x000e002419007988 */ /* 0x0001e80008000006 */
[----:B------:R-:W-:Y:S04]  /*2980*/  STS.U8 [R144+UR6+0x880], R89 ;  /* 0x0008805990007988 */ /* 0x000fe80008000006 */
[----:B------:R-:W-:Y:S04]  /*2990*/  STS.U8 [R144+UR6+0xa80], R91 ;  /* 0x000a805b90007988 */ /* 0x000fe80008000006 */
[----:B------:R-:W-:Y:S04]  /*29a0*/  STS.U8 [R144+UR6+0xc80], R163 ;  /* 0x000c80a390007988 */ /* 0x000fe80008000006 */
[----:B------:R-:W-:Y:S04]  /*29b0*/  STS.U8 [R144+UR6+0xe80], R165 ;  /* 0x000e80a590007988 */ /* 0x000fe80008000006 */
[----:B----4-:R-:W-:Y:S04]  /*29c0*/  STS.U8 [R31+UR6+0x900], R90 ;  /* 0x0009005a1f007988 */ /* 0x010fe80008000006 */
[----:B-----5:R-:W-:Y:S04]  /*29d0*/  STS.U8 [R31+UR6+0xb00], R149 ;  /* 0x000b00951f007988 */ /* 0x020fe80008000006 */
[----:B------:R-:W-:Y:S04]  /*29e0*/  STS.U8 [R31+UR6+0xd00], R161 ;  /* 0x000d00a11f007988 */ /* 0x000fe80008000006 */
[----:B------:R1:W-:Y:S04]  /*29f0*/  STS.U8 [R31+UR6+0xf00], R54 ;  /* 0x000f00361f007988 */ /* 0x0003e80008000006 */
[----:B------:R-:W-:Y:S04]  /*2a00*/  STS.U8 [R48+UR6+0x980], R115 ;  /* 0x0009807330007988 */ /* 0x000fe80008000006 */
[----:B------:R-:W-:Y:S04]  /*2a10*/  STS.U8 [R48+UR6+0xb80], R162 ;  /* 0x000b80a230007988 */ /* 0x000fe80008000006 */
[----:B------:R2:W-:Y:S04]  /*2a20*/  STS.U8 [R48+UR6+0xd80], R52 ;  /* 0x000d803430007988 */ /* 0x0005e80008000006 */
[----:B------:R-:W-:Y:S01]  /*2a30*/  STS.U8 [R48+UR6+0xf80], R53 ;  /* 0x000f803530007988 */ /* 0x000fe20008000006 */
[----:B------:R-:W-:Y:S01]  /*2a40*/  FMUL R62, R62, 1.4426950216293334961 ;  /* 0x3fb8aa3b3e3e7820 */ /* 0x000fe20000400000 */
[----:B------:R-:W-:Y:S01]  /*2a50*/  FMUL R24, R24, 1.4426950216293334961 ;  /* 0x3fb8aa3b18187820 */ /* 0x000fe20000400000 */
[----:B------:R-:W-:Y:S01]  /*2a60*/  FMUL R55, R55, 1.4426950216293334961 ;  /* 0x3fb8aa3b37377820 */ /* 0x000fe20000400000 */
[----:B------:R-:W-:Y:S01]  /*2a70*/  FMUL R38, R38, 1.4426950216293334961 ;  /* 0x3fb8aa3b26267820 */ /* 0x000fe20000400000 */
[----:B------:R-:W-:Y:S01]  /*2a80*/  FMUL R37, R37, 1.4426950216293334961 ;  /* 0x3fb8aa3b25257820 */ /* 0x000fe20000400000 */
[----:B------:R-:W-:Y:S08]  /*2a90*/  MUFU.EX2 R74, R68 ;  /* 0x00000044004a7308 */ /* 0x000ff00000000800 */
[----:B------:R-:W-:Y:S08]  /*2aa0*/  MUFU.EX2 R79, R73 ;  /* 0x00000049004f7308 */ /* 0x000ff00000000800 */
[----:B------:R-:W-:Y:S08]  /*2ab0*/  MUFU.EX2 R87, R57 ;  /* 0x0000003900577308 */ /* 0x000ff00000000800 */
[----:B------:R-:W-:Y:S08]  /*2ac0*/  MUFU.EX2 R151, R62 ;  /* 0x0000003e00977308 */ /* 0x000ff00000000800 */
[----:B------:R-:W3:Y:S08]  /*2ad0*/  MUFU.EX2 R80, R24 ;  /* 0x0000001800507308 */ /* 0x000ef00000000800 */
[----:B------:R-:W-:Y:S08]  /*2ae0*/  MUFU.EX2 R73, R55 ;  /* 0x0000003700497308 */ /* 0x000ff00000000800 */
[----:B------:R-:W0:Y:S08]  /*2af0*/  MUFU.EX2 R68, R38 ;  /* 0x0000002600447308 */ /* 0x000e300000000800 */
[----:B------:R-:W4:Y:S01]  /*2b00*/  MUFU.EX2 R72, R37 ;  /* 0x0000002500487308 */ /* 0x000f220000000800 */
[----:B------:R-:W-:Y:S01]  /*2b10*/  BAR.SYNC.DEFER_BLOCKING 0x0 ;  /* 0x0000000000007b1d */ /* 0x000fe20000010000 */
[----:B------:R-:W-:-:S02]  /*2b20*/  SEL R29, R28, R27, !P0 ;  /* 0x0000001b1c1d7207 */ /* 0x000fc40004000000 */
[----:B------:R-:W-:Y:S02]  /*2b30*/  SEL R28, R27, R28, !P0 ;  /* 0x0000001c1b1c7207 */ /* 0x000fe40004000000 */
[----:B---3--:R-:W-:Y:S02]  /*2b40*/  F2FP.SATFINITE.E4M3.F32.PACK_AB_MERGE_C R24, R80, R151, RZ ;  /* 0x000000975018723e */ /* 0x008fe400048070ff */
[----:B------:R-:W-:Y:S02]  /*2b50*/  F2FP.SATFINITE.E4M3.F32.PACK_AB_MERGE_C R26, R74, R87, RZ ;  /* 0x000000574a1a723e */ /* 0x000fe400048070ff */
[----:B0-----:R-:W-:Y:S02]  /*2b60*/  F2FP.SATFINITE.E4M3.F32.PACK_AB_MERGE_C R25, R68, R73, RZ ;  /* 0x000000494419723e */ /* 0x001fe400048070ff */
[----:B------:R-:W-:Y:S02]  /*2b70*/  F2FP.F16.E4M3.UNPACK_B R24, R24 ;  /* 0x00000018ff18723e */ /* 0x000fe400020006ff */
[----:B----4-:R-:W-:-:S02]  /*2b80*/  F2FP.SATFINITE.E4M3.F32.PACK_AB_MERGE_C R27, R72, R79, RZ ;  /* 0x0000004f481b723e */ /* 0x010fc400048070ff */
[----:B-1----:R-:W-:Y:S01]  /*2b90*/  F2FP.F16.E4M3.UNPACK_B R31, R25 ;  /* 0x00000019ff1f723e */ /* 0x002fe200020006ff */
[----:B------:R-:W0:Y:S01]  /*2ba0*/  LDSM.16.M88.4 R36, [R50+UR6+0x800] ;  /* 0x000800063224783b */ /* 0x000e220008000200 */
[----:B------:R-:W-:Y:S02]  /*2bb0*/  F2FP.F16.E4M3.UNPACK_B R26, R26 ;  /* 0x0000001aff1a723e */ /* 0x000fe400020006ff */
[----:B------:R-:W-:Y:S02]  /*2bc0*/  F2FP.F16.E4M3.UNPACK_B R27, R27 ;  /* 0x0000001bff1b723e */ /* 0x000fe400020006ff */
[----:B------:R-:W-:Y:S02]  /*2bd0*/  SEL R90, R31, R24, !P0 ;  /* 0x000000181f5a7207 */ /* 0x000fe40004000000 */
[----:B------:R-:W-:Y:S02]  /*2be0*/  SEL R88, R27, R26, !P0 ;  /* 0x0000001a1b587207 */ /* 0x000fe40004000000 */
[----:B--2---:R-:W-:-:S02]  /*2bf0*/  SEL R52, R24, R31, !P0 ;  /* 0x0000001f18347207 */ /* 0x004fc40004000000 */
[----:B------:R-:W-:Y:S02]  /*2c00*/  SEL R54, R26, R27, !P0 ;  /* 0x0000001b1a367207 */ /* 0x000fe40004000000 */
[----:B------:R-:W-:Y:S01]  /*2c10*/  LOP3.LUT R83, R141, 0x1, RZ, 0x3c, !PT ;  /* 0x000000018d537812 */ /* 0x000fe200078e3cff */
[----:B------:R-:W-:Y:S01]  /*2c20*/  FADD R25, -R60, R147 ;  /* 0x000000933c197221 */ /* 0x000fe20000000100 */
[----:B------:R-:W-:Y:S01]  /*2c30*/  FADD R24, -R61, R148 ;  /* 0x000000943d187221 */ /* 0x000fe20000000100 */
[----:B------:R-:W-:Y:S02]  /*2c40*/  SHFL.IDX PT, R115, R56, R141, 0x1f ;  /* 0x00001f8d38737589 */ /* 0x000fe400000e0000 */
[----:B------:R-:W-:Y:S01]  /*2c50*/  FMUL R62, R25, 1.4426950216293334961 ;  /* 0x3fb8aa3b193e7820 */ /* 0x000fe20000400000 */
[----:B------:R-:W-:Y:S01]  /*2c60*/  FMUL R63, R24, 1.4426950216293334961 ;  /* 0x3fb8aa3b183f7820 */ /* 0x000fe20000400000 */
[----:B------:R-:W-:Y:S04]  /*2c70*/  SHFL.IDX PT, R148, R29, R141, 0x1f ;  /* 0x00001f8d1d947589 */ /* 0x000fe800000e0000 */
[----:B------:R-:W-:Y:S04]  /*2c80*/  SHFL.IDX PT, R91, R52, R141, 0x1f ;  /* 0x00001f8d345b7589 */ /* 0x000fe800000e0000 */
[----:B------:R-:W-:Y:S04]  /*2c90*/  SHFL.IDX PT, R89, R54, R141, 0x1f ;  /* 0x00001f8d36597589 */ /* 0x000fe800000e0000 */
[----:B------:R-:W1:Y:S04]  /*2ca0*/  SHFL.IDX PT, R147, R28, R83, 0x1f ;  /* 0x00001f531c937589 */ /* 0x000e6800000e0000 */
[----:B------:R-:W2:Y:S04]  /*2cb0*/  SHFL.IDX PT, R114, R30, R83, 0x1f ;  /* 0x00001f531e727589 */ /* 0x000ea800000e0000 */
[----:B------:R-:W3:Y:S04]  /*2cc0*/  SHFL.IDX PT, R90, R90, R83, 0x1f ;  /* 0x00001f535a5a7589 */ /* 0x000ee800000e0000 */
[----:B------:R-:W4:Y:S01]  /*2cd0*/  SHFL.IDX PT, R88, R88, R83, 0x1f ;  /* 0x00001f5358587589 */ /* 0x000f2200000e0000 */
[----:B------:R-:W5:Y:S03]  /*2ce0*/  MUFU.EX2 R62, R62 ;  /* 0x0000003e003e7308 */ /* 0x000f660000000800 */
[----:B------:R-:W4:Y:S01]  /*2cf0*/  LDSM.16.M88.4 R24, [R50+UR6+0xa00] ;  /* 0x000a00063218783b */ /* 0x000f220008000200 */
[----:B0-----:R-:W-:-:S02]  /*2d00*/  F2FP.F16.E4M3.UNPACK_B R48, R36 ;  /* 0x00000024ff30723e */ /* 0x001fc400020006ff */
[----:B------:R-:W-:Y:S01]  /*2d10*/  F2FP.F16.E4M3.UNPACK_B R49, R37 ;  /* 0x00000025ff31723e */ /* 0x000fe200020006ff */
[----:B------:R-:W0:Y:S01]  /*2d20*/  LDSM.16.M88.4 R28, [R50+UR6+0xc00] ;  /* 0x000c0006321c783b */ /* 0x000e220008000200 */
[----:B------:R-:W4:Y:S01]  /*2d30*/  MUFU.EX2 R63, R63 ;  /* 0x0000003f003f7308 */ /* 0x000f220000000800 */
[----:B-1----:R-:W-:Y:S02]  /*2d40*/  SEL R52, R148, R147, !P1 ;  /* 0x0000009394347207 */ /* 0x002fe40004800000 */
[----:B--2---:R-:W-:Y:S01]  /*2d50*/  SEL R53, R115, R114, !P1 ;  /* 0x0000007273357207 */ /* 0x004fe20004800000 */
[C---:B-----5:R-:W-:Y:S01]  /*2d60*/  FMUL R46, R62.reuse, R46 ;  /* 0x0000002e3e2e7220 */ /* 0x060fe20000400000 */
[----:B------:R-:W-:Y:S01]  /*2d70*/  FMUL R47, R62, R47 ;  /* 0x0000002f3e2f7220 */ /* 0x000fe20000400000 */
[----:B---3--:R-:W-:Y:S02]  /*2d80*/  SEL R54, R91, R90, !P1 ;  /* 0x0000005a5b367207 */ /* 0x008fe40004800000 */
[----:B----4-:R-:W-:Y:S01]  /*2d90*/  SEL R55, R89, R88, !P1 ;  /* 0x0000005859377207 */ /* 0x010fe20004800000 */
[C---:B------:R-:W-:Y:S01]  /*2da0*/  FMUL R44, R63.reuse, R44 ;  /* 0x0000002c3f2c7220 */ /* 0x040fe20000400000 */
[----:B------:R-:W-:-:S07]  /*2db0*/  FMUL R45, R63, R45 ;  /* 0x0000002d3f2d7220 */ /* 0x000fce0000400000 */
[----:B------:R-:W-:Y:S01]  /*2dc0*/  HMMA.16816.F32 R44, R52, R48, R44 ;  /* 0x00000030342c723c */ /* 0x000fe2000000182c */
[----:B------:R-:W1:Y:S01]  /*2dd0*/  LDSM.16.M88.4 R48, [R50+UR6+0xe00] ;  /* 0x000e00063230783b */ /* 0x000e620008000200 */
[C---:B------:R-:W-:Y:S01]  /*2de0*/  FMUL R42, R62.reuse, R42 ;  /* 0x0000002a3e2a7220 */ /* 0x040fe20000400000 */
[C---:B------:R-:W-:Y:S01]  /*2df0*/  FMUL R43, R62.reuse, R43 ;  /* 0x0000002b3e2b7220 */ /* 0x040fe20000400000 */
[C---:B------:R-:W-:Y:S01]  /*2e00*/  FMUL R40, R63.reuse, R40 ;  /* 0x000000283f287220 */ /* 0x040fe20000400000 */
[C---:B------:R-:W-:Y:S01]  /*2e10*/  FMUL R41, R63.reuse, R41 ;  /* 0x000000293f297220 */ /* 0x040fe20000400000 */
[----:B------:R-:W-:Y:S02]  /*2e20*/  F2FP.F16.E4M3.UNPACK_B R56, R24 ;  /* 0x00000018ff38723e */ /* 0x000fe400020006ff */
[----:B------:R-:W-:Y:S01]  /*2e30*/  F2FP.F16.E4M3.UNPACK_B R57, R25 ;  /* 0x00000019ff39723e */ /* 0x000fe200020006ff */
[C---:B------:R-:W-:Y:S01]  /*2e40*/  FMUL R34, R62.reuse, R34 ;  /* 0x000000223e227220 */ /* 0x040fe20000400000 */
[----:B------:R-:W-:Y:S01]  /*2e50*/  FMUL R35, R62, R35 ;  /* 0x000000233e237220 */ /* 0x000fe20000400000 */
[C---:B------:R-:W-:Y:S01]  /*2e60*/  FMUL R32, R63.reuse, R32 ;  /* 0x000000203f207220 */ /* 0x040fe20000400000 */
[----:B------:R-:W-:-:S03]  /*2e70*/  FMUL R33, R63, R33 ;  /* 0x000000213f217220 */ /* 0x000fc60000400000 */
[C---:B------:R-:W-:Y:S01]  /*2e80*/  HMMA.16816.F32 R40, R52.reuse, R56, R40 ;  /* 0x000000383428723c */ /* 0x040fe20000001828 */
[----:B0-----:R-:W-:Y:S02]  /*2e90*/  F2FP.F16.E4M3.UNPACK_B R56, R28 ;  /* 0x0000001cff38723e */ /* 0x001fe400020006ff */
[----:B------:R-:W-:Y:S01]  /*2ea0*/  F2FP.F16.E4M3.UNPACK_B R57, R29 ;  /* 0x0000001dff39723e */ /* 0x000fe200020006ff */
[C---:B------:R-:W-:Y:S01]  /*2eb0*/  FMUL R66, R62.reuse, R66 ;  /* 0x000000423e427220 */ /* 0x040fe20000400000 */
[----:B------:R-:W-:Y:S01]  /*2ec0*/  FMUL R67, R62, R67 ;  /* 0x000000433e437220 */ /* 0x000fe20000400000 */
[C---:B------:R-:W-:Y:S01]  /*2ed0*/  FMUL R64, R63.reuse, R64 ;  /* 0x000000403f407220 */ /* 0x040fe20000400000 */
[----:B------:R-:W-:Y:S01]  /*2ee0*/  FMUL R65, R63, R65 ;  /* 0x000000413f417220 */ /* 0x000fe20000400000 */
[----:B------:R-:W-:Y:S02]  /*2ef0*/  FADD R69, R69, -R60 ;  /* 0x8000003c45457221 */ /* 0x000fe40000000000 */
[----:B------:R-:W-:Y:S01]  /*2f00*/  HMMA.16816.F32 R32, R52, R56, R32 ;  /* 0x000000383420723c */ /* 0x000fe20000001820 */
[--C-:B------:R-:W-:Y:S01]  /*2f10*/  FADD R82, R82, -R61.reuse ;  /* 0x8000003d52527221 */ /* 0x100fe20000000000 */
[----:B------:R-:W-:Y:S01]  /*2f20*/  FMUL R69, R69, 1.4426950216293334961 ;  /* 0x3fb8aa3b45457820 */ /* 0x000fe20000400000 */
[--C-:B------:R-:W-:Y:S01]  /*2f30*/  FADD R70, R70, -R61.reuse ;  /* 0x8000003d46467221 */ /* 0x100fe20000000000 */
[----:B------:R-:W-:Y:S01]  /*2f40*/  FADD R58, R58, -R61 ;  /* 0x8000003d3a3a7221 */ /* 0x000fe20000000000 */
[----:B-1----:R-:W-:-:S02]  /*2f50*/  F2FP.F16.E4M3.UNPACK_B R56, R48 ;  /* 0x00000030ff38723e */ /* 0x002fc400020006ff */
[----:B------:R-:W-:Y:S01]  /*2f60*/  F2FP.F16.E4M3.UNPACK_B R57, R49 ;  /* 0x00000031ff39723e */ /* 0x000fe200020006ff */
[----:B------:R-:W-:Y:S01]  /*2f70*/  FADD R71, R71, -R61 ;  /* 0x8000003d47477221 */ /* 0x000fe20000000000 */
[----:B------:R-:W-:-:S05]  /*2f80*/  FMUL R149, R82, 1.4426950216293334961 ;  /* 0x3fb8aa3b52957820 */ /* 0x000fca0000400000 */
[----:B------:R-:W-:Y:S01]  /*2f90*/  HMMA.16816.F32 R52, R52, R56, R64 ;  /* 0x000000383434723c */ /* 0x000fe20000001840 */
[--C-:B------:R-:W-:Y:S02]  /*2fa0*/  FADD R56, R75, -R60.reuse ;  /* 0x8000003c4b387221 */ /* 0x100fe40000000000 */
[----:B------:R0:W-:Y:S01]  /*2fb0*/  MUFU.EX2 R75, R69 ;  /* 0x00000045004b7308 */ /* 0x0001e20000000800 */
[----:B------:R-:W-:Y:S01]  /*2fc0*/  FMUL R58, R58, 1.4426950216293334961 ;  /* 0x3fb8aa3b3a3a7820 */ /* 0x000fe20000400000 */
[----:B------:R-:W-:Y:S01]  /*2fd0*/  FMUL R71, R71, 1.4426950216293334961 ;  /* 0x3fb8aa3b47477820 */ /* 0x000fe20000400000 */
[--C-:B------:R-:W-:Y:S01]  /*2fe0*/  FADD R160, R160, -R61.reuse ;  /* 0x8000003da0a07221 */ /* 0x100fe20000000000 */
[--C-:B------:R-:W-:Y:S01]  /*2ff0*/  FADD R158, R158, -R61.reuse ;  /* 0x8000003d9e9e7221 */ /* 0x100fe20000000000 */
[--C-:B------:R-:W-:Y:S01]  /*3000*/  FADD R156, R156, -R61.reuse ;  /* 0x8000003d9c9c7221 */ /* 0x100fe20000000000 */
[----:B------:R-:W-:Y:S01]  /*3010*/  FADD R154, R154, -R61 ;  /* 0x8000003d9a9a7221 */ /* 0x000fe20000000000 */
[----:B0-----:R-:W-:Y:S01]  /*3020*/  FMUL R69, R70, 1.4426950216293334961 ;  /* 0x3fb8aa3b46457820 */ /* 0x001fe20000400000 */
[--C-:B------:R-:W-:Y:S01]  /*3030*/  FADD R81, R81, -R60.reuse ;  /* 0x8000003c51517221 */ /* 0x100fe20000000000 */
[----:B------:R-:W-:Y:S01]  /*3040*/  MUFU.EX2 R149, R149 ;  /* 0x0000009500957308 */ /* 0x000fe20000000800 */
[----:B------:R-:W-:Y:S01]  /*3050*/  FMUL R70, R160, 1.4426950216293334961 ;  /* 0x3fb8aa3ba0467820 */ /* 0x000fe20000400000 */
[----:B------:R-:W-:Y:S01]  /*3060*/  FMUL R67, R158, 1.4426950216293334961 ;  /* 0x3fb8aa3b9e437820 */ /* 0x000fe20000400000 */
[----:B------:R-:W-:Y:S01]  /*3070*/  FMUL R66, R154, 1.4426950216293334961 ;  /* 0x3fb8aa3b9a427820 */ /* 0x000fe20000400000 */
[----:B------:R-:W-:-:S04]  /*3080*/  FADD R59, R59, -R60 ;  /* 0x8000003c3b3b7221 */ /* 0x000fc80000000000 */
[----:B------:R-:W-:Y:S01]  /*3090*/  MUFU.EX2 R82, R58 ;  /* 0x0000003a00527308 */ /* 0x000fe20000000800 */
[----:B------:R-:W-:Y:S01]  /*30a0*/  FMUL R81, R81, 1.4426950216293334961 ;  /* 0x3fb8aa3b51517820 */ /* 0x000fe20000400000 */
[----:B------:R-:W-:-:S06]  /*30b0*/  FMUL R59, R59, 1.4426950216293334961 ;  /* 0x3fb8aa3b3b3b7820 */ /* 0x000fcc0000400000 */
[----:B------:R0:W-:Y:S01]  /*30c0*/  MUFU.EX2 R164, R71 ;  /* 0x0000004700a47308 */ /* 0x0001e20000000800 */
[----:B------:R-:W-:-:S07]  /*30d0*/  FADD R78, R78, -R60 ;  /* 0x8000003c4e4e7221 */ /* 0x000fce0000000000 */
[----:B------:R-:W1:Y:S01]  /*30e0*/  MUFU.EX2 R69, R69 ;  /* 0x0000004500457308 */ /* 0x000e620000000800 */
[----:B0-----:R-:W-:Y:S01]  /*30f0*/  FMUL R71, R156, 1.4426950216293334961 ;  /* 0x3fb8aa3b9c477820 */ /* 0x001fe20000400000 */
[--C-:B------:R-:W-:Y:S01]  /*3100*/  FADD R77, R77, -R60.reuse ;  /* 0x8000003c4d4d7221 */ /* 0x100fe20000000000 */
[--C-:B------:R-:W-:Y:S01]  /*3110*/  FADD R85, R85, -R60.reuse ;  /* 0x8000003c55557221 */ /* 0x100fe20000000000 */
[----:B------:R-:W-:Y:S01]  /*3120*/  FMUL R57, R56, 1.4426950216293334961 ;  /* 0x3fb8aa3b38397820 */ /* 0x000fe20000400000 */
[----:B------:R-:W-:-:S03]  /*3130*/  FADD R56, R76, -R60 ;  /* 0x8000003c4c387221 */ /* 0x000fc60000000000 */
[----:B------:R-:W-:Y:S01]  /*3140*/  MUFU.EX2 R70, R70 ;  /* 0x0000004600467308 */ /* 0x000fe20000000800 */
[----:B------:R-:W-:Y:S01]  /*3150*/  FMUL R65, R78, 1.4426950216293334961 ;  /* 0x3fb8aa3b4e417820 */ /* 0x000fe20000400000 */
[----:B------:R-:W-:Y:S01]  /*3160*/  FMUL R78, R77, 1.4426950216293334961 ;  /* 0x3fb8aa3b4d4e7820 */ /* 0x000fe20000400000 */
[----:B------:R-:W-:-:S05]  /*3170*/  FMUL R77, R85, 1.4426950216293334961 ;  /* 0x3fb8aa3b554d7820 */ /* 0x000fca0000400000 */
[----:B------:R-:W0:Y:S01]  /*3180*/  MUFU.EX2 R67, R67 ;  /* 0x0000004300437308 */ /* 0x000e220000000800 */
[----:B------:R-:W-:-:S07]  /*3190*/  FMUL R56, R56, 1.4426950216293334961 ;  /* 0x3fb8aa3b38387820 */ /* 0x000fce0000400000 */
[----:B------:R-:W-:Y:S08]  /*31a0*/  MUFU.EX2 R71, R71 ;  /* 0x0000004700477308 */ /* 0x000ff00000000800 */
[----:B------:R-:W2:Y:S01]  /*31b0*/  MUFU.EX2 R66, R66 ;  /* 0x0000004200427308 */ /* 0x000ea20000000800 */
[----:B------:R-:W-:-:S07]  /*31c0*/  FADD R150, R157, R150 ;  /* 0x000000969d967221 */ /* 0x000fce0000000000 */
[----:B------:R-:W-:Y:S08]  /*31d0*/  MUFU.EX2 R81, R81 ;  /* 0x0000005100517308 */ /* 0x000ff00000000800 */
[----:B------:R1:W3:Y:S01]  /*31e0*/  MUFU.EX2 R162, R59 ;  /* 0x0000003b00a27308 */ /* 0x0002e20000000800 */
[----:B------:R-:W-:-:S07]  /*31f0*/  FADD R153, R153, R150 ;  /* 0x0000009699997221 */ /* 0x000fce0000000000 */
[----:B------:R4:W5:Y:S01]  /*3200*/  MUFU.EX2 R76, R57 ;  /* 0x00000039004c7308 */ /* 0x0009620000000800 */
[----:B-1----:R-:W-:Y:S01]  /*3210*/  F2FP.SATFINITE.E4M3.F32.PACK_AB_MERGE_C R59, R69, R164, RZ ;  /* 0x000000a4453b723e */ /* 0x002fe200048070ff */
[----:B------:R-:W-:-:S03]  /*3220*/  FADD R152, R159, R152 ;  /* 0x000000989f987221 */ /* 0x000fc60000000000 */
[----:B------:R-:W-:-:S03]  /*3230*/  F2FP.F16.E4M3.UNPACK_B R156, R59 ;  /* 0x0000003bff9c723e */ /* 0x000fc600020006ff */
[----:B------:R1:W-:Y:S01]  /*3240*/  MUFU.EX2 R64, R56 ;  /* 0x0000003800407308 */ /* 0x0003e20000000800 */
[----:B----4-:R-:W-:-:S04]  /*3250*/  F2FP.SATFINITE.E4M3.F32.PACK_AB_MERGE_C R57, R82, R149, RZ ;  /* 0x000000955239723e */ /* 0x010fc800048070ff */
[----:B------:R-:W-:-:S03]  /*3260*/  F2FP.F16.E4M3.UNPACK_B R57, R57 ;  /* 0x00000039ff39723e */ /* 0x000fc600020006ff */
[----:B------:R-:W4:Y:S01]  /*3270*/  MUFU.EX2 R65, R65 ;  /* 0x0000004100417308 */ /* 0x000f220000000800 */
[----:B-1----:R-:W-:Y:S01]  /*3280*/  FADD R56, R84, R153 ;  /* 0x0000009954387221 */ /* 0x002fe20000000000 */
[----:B0-----:R-:W-:-:S06]  /*3290*/  F2FP.SATFINITE.E4M3.F32.PACK_AB_MERGE_C R59, R67, R70, RZ ;  /* 0x00000046433b723e */ /* 0x001fcc00048070ff */
[----:B------:R-:W-:Y:S01]  /*32a0*/  MUFU.EX2 R78, R78 ;  /* 0x0000004e004e7308 */ /* 0x000fe20000000800 */
[----:B--2---:R-:W-:-:S07]  /*32b0*/  F2FP.SATFINITE.E4M3.F32.PACK_AB_MERGE_C R84, R66, R71, RZ ;  /* 0x000000474254723e */ /* 0x004fce00048070ff */
[----:B------:R-:W0:Y:S01]  /*32c0*/  MUFU.EX2 R77, R77 ;  /* 0x0000004d004d7308 */ /* 0x000e220000000800 */
[----:B------:R-:W-:Y:S01]  /*32d0*/  SEL R150, R57, R156, !P0 ;  /* 0x0000009c39967207 */ /* 0x000fe20004000000 */
[----:B------:R-:W-:Y:S01]  /*32e0*/  FADD R155, R155, R152 ;  /* 0x000000989b9b7221 */ /* 0x000fe20000000000 */
[----:B------:R-:W-:Y:S02]  /*32f0*/  SEL R156, R156, R57, !P0 ;  /* 0x000000399c9c7207 */ /* 0x000fe40004000000 */
[----:B---3--:R-:W-:Y:S02]  /*3300*/  F2FP.SATFINITE.E4M3.F32.PACK_AB_MERGE_C R57, R162, R81, RZ ;  /* 0x00000051a239723e */ /* 0x008fe400048070ff */
[----:B------:R-:W-:Y:S02]  /*3310*/  F2FP.F16.E4M3.UNPACK_B R59, R59 ;  /* 0x0000003bff3b723e */ /* 0x000fe400020006ff */
[----:B------:R-:W-:Y:S02]  /*3320*/  F2FP.F16.E4M3.UNPACK_B R152, R84 ;  /* 0x00000054ff98723e */ /* 0x000fe400020006ff */
[----:B------:R-:W-:Y:S01]  /*3330*/  F2FP.F16.E4M3.UNPACK_B R154, R57 ;  /* 0x00000039ff9a723e */ /* 0x000fe200020006ff */
[----:B------:R-:W-:Y:S01]  /*3340*/  FADD R58, R86, R155 ;  /* 0x0000009b563a7221 */ /* 0x000fe20000000000 */
[----:B-----5:R-:W-:-:S02]  /*3350*/  F2FP.SATFINITE.E4M3.F32.PACK_AB_MERGE_C R57, R76, R75, RZ ;  /* 0x0000004b4c39723e */ /* 0x020fc400048070ff */
[----:B------:R-:W-:Y:S02]  /*3360*/  SEL R84, R59, R152, !P0 ;  /* 0x000000983b547207 */ /* 0x000fe40004000000 */
[----:B------:R-:W-:Y:S02]  /*3370*/  SEL R152, R152, R59, !P0 ;  /* 0x0000003b98987207 */ /* 0x000fe40004000000 */
[----:B------:R-:W-:Y:S01]  /*3380*/  SEL R59, R88, R89, !P1 ;  /* 0x00000059583b7207 */ /* 0x000fe20004800000 */
[----:B------:R-:W-:Y:S01]  /*3390*/  FADD R87, R87, R56 ;  /* 0x0000003857577221 */ /* 0x000fe20000000000 */
[----:B----4-:R-:W-:Y:S02]  /*33a0*/  F2FP.SATFINITE.E4M3.F32.PACK_AB_MERGE_C R85, R65, R64, RZ ;  /* 0x000000404155723e */ /* 0x010fe400048070ff */
[----:B0-----:R-:W-:Y:S01]  /*33b0*/  F2FP.SATFINITE.E4M3.F32.PACK_AB_MERGE_C R88, R77, R78, RZ ;  /* 0x0000004e4d58723e */ /* 0x001fe200048070ff */
[----:B------:R-:W-:Y:S01]  /*33c0*/  FADD R151, R151, R58 ;  /* 0x0000003a97977221 */ /* 0x000fe20000000000 */
[----:B------:R-:W-:-:S02]  /*33d0*/  F2FP.F16.E4M3.UNPACK_B R57, R57 ;  /* 0x00000039ff39723e */ /* 0x000fc400020006ff */
[----:B------:R-:W-:Y:S01]  /*33e0*/  SEL R58, R90, R91, !P1 ;  /* 0x0000005b5a3a7207 */ /* 0x000fe20004800000 */
[----:B------:R-:W-:Y:S01]  /*33f0*/  FADD R74, R74, R87 ;  /* 0x000000574a4a7221 */ /* 0x000fe20000000000 */
[----:B------:R-:W-:Y:S02]  /*3400*/  F2FP.F16.E4M3.UNPACK_B R85, R85 ;  /* 0x00000055ff55723e */ /* 0x000fe400020006ff */
[----:B------:R-:W-:Y:S01]  /*3410*/  F2FP.F16.E4M3.UNPACK_B R90, R88 ;  /* 0x00000058ff5a723e */ /* 0x000fe200020006ff */
[----:B------:R-:W-:Y:S01]  /*3420*/  FADD R80, R80, R151 ;  /* 0x0000009750507221 */ /* 0x000fe20000000000 */
[----:B------:R-:W-:Y:S02]  /*3430*/  SEL R86, R154, R57, !P0 ;  /* 0x000000399a567207 */ /* 0x000fe40004000000 */
[----:B------:R-:W-:Y:S02]  /*3440*/  SEL R154, R57, R154, !P0 ;  /* 0x0000009a399a7207 */ /* 0x000fe40004000000 */
[----:B------:R-:W-:-:S02]  /*3450*/  SEL R57, R114, R115, !P1 ;  /* 0x0000007372397207 */ /* 0x000fc40004800000 */
[----:B------:R-:W-:Y:S02]  /*3460*/  SEL R88, R85, R90, !P0 ;  /* 0x0000005a55587207 */ /* 0x000fe40004000000 */
[----:B------:R-:W-:Y:S01]  /*3470*/  SEL R114, R90, R85, !P0 ;  /* 0x000000555a727207 */ /* 0x000fe20004000000 */
[----:B------:R-:W-:Y:S01]  /*3480*/  FADD R85, R79, R74 ;  /* 0x0000004a4f557221 */ /* 0x000fe20000000000 */
[----:B------:R-:W-:Y:S01]  /*3490*/  FADD R87, R73, R80 ;  /* 0x0000005049577221 */ /* 0x000fe20000000000 */
[----:B------:R-:W-:Y:S02]  /*34a0*/  SEL R56, R147, R148, !P1 ;  /* 0x0000009493387207 */ /* 0x000fe40004800000 */
[----:B------:R-:W-:Y:S01]  /*34b0*/  FADD R90, R72, R85 ;  /* 0x00000055485a7221 */ /* 0x000fe20000000000 */
[----:B------:R-:W-:Y:S01]  /*34c0*/  FADD R68, R68, R87 ;  /* 0x0000005744447221 */ /* 0x000fe20000000000 */
[----:B------:R-:W-:Y:S02]  /*34d0*/  F2FP.F16.E4M3.UNPACK_B R36, R36.H1 ;  /* 0x00000024ff24723e */ /* 0x000fe400030006ff */
[----:B------:R-:W-:Y:S01]  /*34e0*/  F2FP.F16.E4M3.UNPACK_B R37, R37.H1 ;  /* 0x00000025ff25723e */ /* 0x000fe200030006ff */
[----:B------:R-:W-:Y:S01]  /*34f0*/  FADD R81, R81, R90 ;  /* 0x0000005a51517221 */ /* 0x000fe20000000000 */
[----:B------:R-:W-:Y:S01]  /*3500*/  FADD R149, R149, R68 ;  /* 0x0000004495957221 */ /* 0x000fe20000000000 */
[----:B------:R-:W-:Y:S02]  /*3510*/  SHFL.IDX PT, R79, R156, R83, 0x1f ;  /* 0x00001f539c4f7589 */ /* 0x000fe400000e0000 */
[----:B------:R-:W-:Y:S01]  /*3520*/  FADD R162, R162, R81 ;  /* 0x00000051a2a27221 */ /* 0x000fe20000000000 */
[----:B------:R-:W-:Y:S01]  /*3530*/  FADD R149, R82, R149 ;  /* 0x0000009552957221 */ /* 0x000fe20000000000 */
[----:B------:R-:W-:Y:S01]  /*3540*/  HMMA.16816.F32 R44, R56, R36, R44 ;  /* 0x00000024382c723c */ /* 0x000fe2000000182c */
[----:B------:R-:W-:Y:S01]  /*3550*/  SHFL.IDX PT, R74, R154, R83, 0x1f ;  /* 0x00001f539a4a7589 */ /* 0x000fe200000e0000 */
[----:B------:R-:W-:-:S03]  /*3560*/  FADD R75, R75, R162 ;  /* 0x000000a24b4b7221 */ /* 0x000fc60000000000 */
[----:B------:R-:W-:Y:S01]  /*3570*/  SHFL.IDX PT, R37, R152, R83, 0x1f ;  /* 0x00001f5398257589 */ /* 0x000fe200000e0000 */
[----:B------:R-:W-:-:S03]  /*3580*/  FADD R164, R164, R149 ;  /* 0x00000095a4a47221 */ /* 0x000fc60000000000 */
[----:B------:R-:W-:Y:S04]  /*3590*/  SHFL.IDX PT, R36, R114, R83, 0x1f ;  /* 0x00001f5372247589 */ /* 0x000fe800000e0000 */
[----:B------:R-:W0:Y:S04]  /*35a0*/  SHFL.IDX PT, R80, R150, R141, 0x1f ;  /* 0x00001f8d96507589 */ /* 0x000e2800000e0000 */
[----:B------:R-:W1:Y:S04]  /*35b0*/  SHFL.IDX PT, R85, R86, R141, 0x1f ;  /* 0x00001f8d56557589 */ /* 0x000e6800000e0000 */
[----:B------:R-:W2:Y:S04]  /*35c0*/  SHFL.IDX PT, R72, R84, R141, 0x1f ;  /* 0x00001f8d54487589 */ /* 0x000ea800000e0000 */
[----:B------:R-:W3:Y:S01]  /*35d0*/  SHFL.IDX PT, R73, R88, R141, 0x1f ;  /* 0x00001f8d58497589 */ /* 0x000ee200000e0000 */
[----:B------:R-:W-:Y:S01]  /*35e0*/  FADD R75, R76, R75 ;  /* 0x0000004b4c4b7221 */ /* 0x000fe20000000000 */
[----:B------:R-:W-:Y:S01]  /*35f0*/  FADD R69, R69, R164 ;  /* 0x000000a445457221 */ /* 0x000fe20000000000 */
[----:B------:R-:W-:-:S02]  /*3600*/  F2FP.F16.E4M3.UNPACK_B R24, R24.H1 ;  /* 0x00000018ff18723e */ /* 0x000fc400030006ff */
[----:B------:R-:W-:Y:S01]  /*3610*/  FADD R64, R64, R75 ;  /* 0x0000004b40407221 */ /* 0x000fe20000000000 */
[----:B------:R-:W-:Y:S01]  /*3620*/  FADD R70, R70, R69 ;  /* 0x0000004546467221 */ /* 0x000fe20000000000 */
[----:B------:R-:W-:Y:S02]  /*3630*/  F2FP.F16.E4M3.UNPACK_B R25, R25.H1 ;  /* 0x00000019ff19723e */ /* 0x000fe400030006ff */
[----:B------:R-:W-:Y:S01]  /*3640*/  FADD R65, R65, R64 ;  /* 0x0000004041417221 */ /* 0x000fe20000000000 */
[----:B------:R-:W-:Y:S01]  /*3650*/  F2FP.F16.E4M3.UNPACK_B R28, R28.H1 ;  /* 0x0000001cff1c723e */ /* 0x000fe200030006ff */
[----:B------:R-:W-:Y:S01]  /*3660*/  FADD R70, R67, R70 ;  /* 0x0000004643467221 */ /* 0x000fe20000000000 */
[----:B------:R-:W-:Y:S02]  /*3670*/  F2FP.F16.E4M3.UNPACK_B R29, R29.H1 ;  /* 0x0000001dff1d723e */ /* 0x000fe400030006ff */
[----:B------:R-:W-:Y:S02]  /*3680*/  F2FP.F16.E4M3.UNPACK_B R48, R48.H1 ;  /* 0x00000030ff30723e */ /* 0x000fe400030006ff */
[----:B------:R-:W-:Y:S01]  /*3690*/  F2FP.F16.E4M3.UNPACK_B R49, R49.H1 ;  /* 0x00000031ff31723e */ /* 0x000fe200030006ff */
[----:B------:R-:W-:Y:S01]  /*36a0*/  FADD R78, R78, R65 ;  /* 0x000000414e4e7221 */ /* 0x000fe20000000000 */
[----:B------:R-:W-:Y:S01]  /*36b0*/  HMMA.16816.F32 R40, R56, R24, R40 ;  /* 0x000000183828723c */ /* 0x000fe20000001828 */
[----:B------:R-:W-:-:S02]  /*36c0*/  FADD R71, R71, R70 ;  /* 0x0000004647477221 */ /* 0x000fc40000000000 */
[----:B------:R-:W-:Y:S01]  /*36d0*/  FADD R78, R77, R78 ;  /* 0x0000004e4d4e7221 */ /* 0x000fe20000000000 */
[----:B------:R-:W-:Y:S01]  /*36e0*/  F2FP.F16.E4M3.UNPACK_B R24, R38 ;  /* 0x00000026ff18723e */ /* 0x000fe200020006ff */
[----:B------:R-:W-:Y:S01]  /*36f0*/  FADD R71, R66, R71 ;  /* 0x0000004742477221 */ /* 0x000fe20000000000 */
[----:B------:R-:W-:Y:S02]  /*3700*/  F2FP.F16.E4M3.UNPACK_B R25, R39 ;  /* 0x00000027ff19723e */ /* 0x000fe400020006ff */
[C---:B------:R-:W-:Y:S01]  /*3710*/  HMMA.16816.F32 R32, R56.reuse, R28, R32 ;  /* 0x0000001c3820723c */ /* 0x040fe20000001820 */
[----:B------:R-:W4:Y:S07]  /*3720*/  SHFL.BFLY PT, R29, R78, 0x2, 0x1f ;  /* 0x0c401f004e1d7f89 */ /* 0x000f2e00000e0000 */
[----:B------:R-:W-:Y:S01]  /*3730*/  HMMA.16816.F32 R56, R56, R48, R52 ;  /* 0x000000303838723c */ /* 0x000fe20000001834 */
[----:B0-----:R-:W-:-:S02]  /*3740*/  SEL R52, R80, R79, !P1 ;  /* 0x0000004f50347207 */ /* 0x001fc40004800000 */
[----:B-1----:R-:W-:Y:S02]  /*3750*/  SEL R53, R85, R74, !P1 ;  /* 0x0000004a55357207 */ /* 0x002fe40004800000 */
[----:B--2---:R-:W-:Y:S02]  /*3760*/  SEL R54, R72, R37, !P1 ;  /* 0x0000002548367207 */ /* 0x004fe40004800000 */
[----:B---3--:R-:W-:Y:S01]  /*3770*/  SEL R55, R73, R36, !P1 ;  /* 0x0000002449377207 */ /* 0x008fe20004800000 */
[----:B------:R-:W0:Y:S06]  /*3780*/  SHFL.BFLY PT, R28, R71, 0x2, 0x1f ;  /* 0x0c401f00471c7f89 */ /* 0x000e2c00000e0000 */
[----:B------:R-:W-:Y:S01]  /*3790*/  HMMA.16816.F32 R44, R52, R24, R44 ;  /* 0x00000018342c723c */ /* 0x000fe2000000182c */
[----:B------:R-:W-:-:S02]  /*37a0*/  F2FP.F16.E4M3.UNPACK_B R24, R26 ;  /* 0x0000001aff18723e */ /* 0x000fc400020006ff */
[----:B------:R-:W-:-:S07]  /*37b0*/  F2FP.F16.E4M3.UNPACK_B R25, R27 ;  /* 0x0000001bff19723e */ /* 0x000fce00020006ff */
[----:B------:R-:W-:Y:S01]  /*37c0*/  HMMA.16816.F32 R40, R52, R24, R40 ;  /* 0x000000183428723c */ /* 0x000fe20000001828 */
[----:B------:R-:W-:Y:S02]  /*37d0*/  F2FP.F16.E4M3.UNPACK_B R24, R30 ;  /* 0x0000001eff18723e */ /* 0x000fe400020006ff */
[----:B------:R-:W-:Y:S01]  /*37e0*/  F2FP.F16.E4M3.UNPACK_B R25, R31 ;  /* 0x0000001fff19723e */ /* 0x000fe200020006ff */
[----:B----4-:R-:W-:-:S06]  /*37f0*/  FADD R29, R78, R29 ;  /* 0x0000001d4e1d7221 */ /* 0x010fcc0000000000 */
[----:B------:R-:W-:Y:S01]  /*3800*/  HMMA.16816.F32 R32, R52, R24, R32 ;  /* 0x000000183420723c */ /* 0x000fe20000001820 */
[----:B------:R-:W-:Y:S02]  /*3810*/  F2FP.F16.E4M3.UNPACK_B R24, R50 ;  /* 0x00000032ff18723e */ /* 0x000fe400020006ff */
[----:B------:R-:W-:Y:S01]  /*3820*/  F2FP.F16.E4M3.UNPACK_B R25, R51 ;  /* 0x00000033ff19723e */ /* 0x000fe200020006ff */
[----:B0-----:R-:W-:-:S06]  /*3830*/  FADD R28, R71, R28 ;  /* 0x0000001c471c7221 */ /* 0x001fcc0000000000 */
[----:B------:R-:W-:Y:S01]  /*3840*/  HMMA.16816.F32 R56, R52, R24, R56 ;  /* 0x000000183438723c */ /* 0x000fe20000001838 */
[----:B------:R-:W0:Y:S04]  /*3850*/  SHFL.BFLY PT, R24, R29, 0x1, 0x1f ;  /* 0x0c201f001d187f89 */ /* 0x000e2800000e0000 */
[----:B------:R-:W1:Y:S01]  /*3860*/  SHFL.BFLY PT, R25, R28, 0x1, 0x1f ;  /* 0x0c201f001c197f89 */ /* 0x000e6200000e0000 */
[----:B------:R-:W-:Y:S01]  /*3870*/  UIADD3 UR5, UPT, UPT, UR5, 0x40, URZ ;  /* 0x0000004005057890 */ /* 0x000fe2000fffe0ff */
[----:B------:R-:W-:Y:S02]  /*3880*/  SEL R64, R79, R80, !P1 ;  /* 0x000000504f407207 */ /* 0x000fe40004800000 */
[----:B------:R-:W-:-:S03]  /*3890*/  SEL R65, R74, R85, !P1 ;  /* 0x000000554a417207 */ /* 0x000fc60004800000 */
[----:B------:R-:W-:Y:S02]  /*38a0*/  ISETP.LE.AND P2, PT, R3, UR5, PT ;  /* 0x0000000503007c0c */ /* 0x000fe4000bf43270 */
[----:B------:R-:W-:Y:S02]  /*38b0*/  SEL R66, R37, R72, !P1 ;  /* 0x0000004825427207 */ /* 0x000fe40004800000 */
[----:B------:R-:W-:Y:S02]  /*38c0*/  SEL R67, R36, R73, !P1 ;  /* 0x0000004924437207 */ /* 0x000fe40004800000 */
[----:B------:R-:W-:Y:S02]  /*38d0*/  F2FP.F16.E4M3.UNPACK_B R26, R26.H1 ;  /* 0x0000001aff1a723e */ /* 0x000fe400030006ff */
[----:B------:R-:W-:Y:S02]  /*38e0*/  F2FP.F16.E4M3.UNPACK_B R27, R27.H1 ;  /* 0x0000001bff1b723e */ /* 0x000fe400030006ff */
[----:B------:R-:W-:-:S02]  /*38f0*/  F2FP.F16.E4M3.UNPACK_B R38, R38.H1 ;  /* 0x00000026ff26723e */ /* 0x000fc400030006ff */
[----:B------:R-:W-:Y:S02]  /*3900*/  F2FP.F16.E4M3.UNPACK_B R39, R39.H1 ;  /* 0x00000027ff27723e */ /* 0x000fe400030006ff */
[----:B------:R-:W-:Y:S02]  /*3910*/  F2FP.F16.E4M3.UNPACK_B R30, R30.H1 ;  /* 0x0000001eff1e723e */ /* 0x000fe400030006ff */
[----:B------:R-:W-:Y:S02]  /*3920*/  F2FP.F16.E4M3.UNPACK_B R31, R31.H1 ;  /* 0x0000001fff1f723e */ /* 0x000fe400030006ff */
[----:B------:R-:W-:Y:S02]  /*3930*/  F2FP.F16.E4M3.UNPACK_B R50, R50.H1 ;  /* 0x00000032ff32723e */ /* 0x000fe400030006ff */
[----:B------:R-:W-:Y:S01]  /*3940*/  F2FP.F16.E4M3.UNPACK_B R51, R51.H1 ;  /* 0x00000033ff33723e */ /* 0x000fe200030006ff */
[----:B------:R-:W-:Y:S01]  /*3950*/  HMMA.16816.F32 R40, R64, R26, R40 ;  /* 0x0000001a4028723c */ /* 0x000fe20000001828 */
[----:B0-----:R-:W-:Y:S01]  /*3960*/  FADD R27, R29, R24 ;  /* 0x000000181d1b7221 */ /* 0x001fe20000000000 */
[----:B-1----:R-:W-:Y:S01]  /*3970*/  FADD R24, R28, R25 ;  /* 0x000000191c187221 */ /* 0x002fe20000000000 */
[----:B------:R-:W-:Y:S01]  /*3980*/  ULEA UR4, UR9, UR4, 0x6 ;  /* 0x0000000409047291 */ /* 0x000fe2000f8e30ff */
[----:B------:R-:W-:-:S04]  /*3990*/  IMAD R140, R93, 0x40, R140 ;  /* 0x000000405d8c7824 */ /* 0x000fc800078e028c */
[----:B------:R-:W-:Y:S01]  /*39a0*/  HMMA.16816.F32 R44, R64, R38, R44 ;  /* 0x00000026402c723c */ /* 0x000fe2000000182c */
[----:B------:R-:W-:Y:S01]  /*39b0*/  FFMA R145, R62, R145, R27 ;  /* 0x000000913e917223 */ /* 0x000fe2000000001b */
[----:B------:R-:W-:Y:S01]  /*39c0*/  FFMA R146, R63, R146, R24 ;  /* 0x000000923f927223 */ /* 0x000fe20000000018 */
[----:B------:R-:W-:-:S05]  /*39d0*/  IMAD.MOV.U32 R148, RZ, RZ, R61 ;  /* 0x000000ffff947224 */ /* 0x000fca00078e003d */
[----:B------:R-:W-:Y:S01]  /*39e0*/  HMMA.16816.F32 R32, R64, R30, R32 ;  /* 0x0000001e4020723c */ /* 0x000fe20000001820 */
[----:B------:R-:W-:-:S07]  /*39f0*/  IMAD.MOV.U32 R147, RZ, RZ, R60 ;  /* 0x000000ffff937224 */ /* 0x000fce00078e003c */
[----:B------:R-:W-:Y:S01]  /*3a00*/  HMMA.16816.F32 R64, R64, R50, R56 ;  /* 0x000000324040723c */ /* 0x000fe20000001838 */
[----:B------:R-:W-:-:S04]  /*3a10*/  NOP ;  /* 0x0000000000007918 */ /* 0x000fc80000000000 */
[----:B------:R-:W-:-:S15]  /*3a20*/  @!P2 BRA `(.L_x_1) ;  /* 0xffffffd400a4a947 */ /* 0x000fde000383ffff */
.L_x_0:
[C---:B------:R-:W-:Y:S01]  /*3a30*/  LOP3.LUT R6, R0.reuse, 0x8, RZ, 0xc0, !PT ;  /* 0x0000000800067812 */ /* 0x040fe200078ec0ff */
[C---:B------:R-:W-:Y:S01]  /*3a40*/  IMAD.SHL.U32 R13, R0.reuse, 0x8, RZ ;  /* 0x00000008000d7824 */ /* 0x040fe200078e00ff */
[----:B------:R-:W-:Y:S01]  /*3a50*/  SHF.R.S32.HI R4, RZ, 0x4, R0 ;  /* 0x00000004ff047819 */ /* 0x000fe20000011400 */
[C---:B------:R-:W-:Y:S01]  /*3a60*/  IMAD.SHL.U32 R14, R0.reuse, 0x40, RZ ;  /* 0x00000040000e7824 */ /* 0x040fe200078e00ff */
[----:B------:R-:W-:Y:S01]  /*3a70*/  LOP3.LUT R3, R0, 0x10, RZ, 0xc0, !PT ;  /* 0x0000001000037812 */ /* 0x000fe200078ec0ff */
[----:B------:R-:W-:Y:S01]  /*3a80*/  BAR.SYNC.DEFER_BLOCKING 0x0 ;  /* 0x0000000000007b1d */ /* 0x000fe20000010000 */
[----:B------:R-:W-:Y:S02]  /*3a90*/  LEA.HI R6, R6, UR6, RZ, 0x1f ;  /* 0x0000000606067c11 */ /* 0x000fe4000f8ff8ff */
[----:B------:R-:W-:Y:S02]  /*3aa0*/  SGXT R4, R4, 0x1 ;  /* 0x000000010404781a */ /* 0x000fe40000000200 */
[----:B------:R-:W-:Y:S01]  /*3ab0*/  LOP3.LUT R12, R0, 0x20, RZ, 0xc0, !PT ;  /* 0x00000020000c7812 */ /* 0x000fe200078ec0ff */
[----:B------:R-:W-:Y:S01]  /*3ac0*/  IMAD R6, R3, 0x4, R6 ;  /* 0x0000000403067824 */ /* 0x000fe200078e0206 */
[----:B------:R-:W-:Y:S01]  /*3ad0*/  LOP3.LUT R3, R4, 0x204, RZ, 0xc0, !PT ;  /* 0x0000020404037812 */ /* 0x000fe200078ec0ff */
[----:B------:R-:W0:Y:S01]  /*3ae0*/  LDC R28, c[0x0][0x3e8] ;  /* 0x0000fa00ff1c7b82 */ /* 0x000e220000000800 */
[C---:B------:R-:W-:Y:S01]  /*3af0*/  ISETP.NE.U32.AND P4, PT, R12.reuse, RZ, PT ;  /* 0x000000ff0c00720c */ /* 0x040fe20003f85070 */
[----:B------:R-:W1:Y:S01]  /*3b00*/  LDCU.64 UR4, c[0x0][0x3e0] ;  /* 0x00007c00ff0477ac */ /* 0x000e620008000a00 */
[----:B------:R-:W-:Y:S01]  /*3b10*/  FSETP.GEU.AND P2, PT, R145, 1.175494350822287508e-38, PT ;  /* 0x008000009100780b */ /* 0x000fe20003f4e000 */
[----:B------:R-:W-:Y:S01]  /*3b20*/  IMAD R12, R12, 0x4, R3 ;  /* 0x000000040c0c7824 */ /* 0x000fe200078e0203 */
[----:B------:R-:W-:-:S02]  /*3b30*/  LOP3.LUT R3, R13, 0x38, RZ, 0xc0, !PT ;  /* 0x000000380d037812 */ /* 0x000fc400078ec0ff */
[----:B------:R-:W-:Y:S01]  /*3b40*/  FSETP.GT.AND P0, PT, |R145|, 8.50705917302346158658e+37, PT ;  /* 0x7e8000009100780b */ /* 0x000fe20003f04200 */
[----:B------:R-:W2:Y:S01]  /*3b50*/  LDC.64 R36, c[0x0][0x3a0] ;  /* 0x0000e800ff247b82 */ /* 0x000ea20000000a00 */
[----:B------:R-:W-:Y:S01]  /*3b60*/  SHF.R.S32.HI R5, RZ, 0x3, R0 ;  /* 0x00000003ff057819 */ /* 0x000fe20000011400 */
[----:B------:R-:W-:Y:S02]  /*3b70*/  IMAD.IADD R3, R3, 0x1, R6 ;  /* 0x0000000103037824 */ /* 0x000fe400078e0206 */
[C---:B------:R-:W-:Y:S01]  /*3b80*/  FMUL R6, R145.reuse, 8388608 ;  /* 0x4b00000091067820 */ /* 0x040fe20000400000 */
[----:B------:R-:W-:Y:S02]  /*3b90*/  FSETP.GEU.AND P3, PT, |R145|, 1.175494350822287508e-38, PT ;  /* 0x008000009100780b */ /* 0x000fe40003f6e200 */
[----:B------:R-:W-:Y:S02]  /*3ba0*/  SGXT R5, R5, 0x1 ;  /* 0x000000010505781a */ /* 0x000fe40000000200 */
[----:B------:R-:W-:-:S02]  /*3bb0*/  FSEL R30, R6, R145, !P2 ;  /* 0x00000091061e7208 */ /* 0x000fc40005000000 */
[----:B------:R-:W-:Y:S01]  /*3bc0*/  LOP3.LUT R4, R5, 0x140, RZ, 0xc0, !PT ;  /* 0x0000014005047812 */ /* 0x000fe200078ec0ff */
[C---:B------:R-:W-:Y:S01]  /*3bd0*/  FMUL R5, R146.reuse, 8388608 ;  /* 0x4b00000092057820 */ /* 0x040fe20000400000 */
[----:B------:R-:W-:Y:S01]  /*3be0*/  FSETP.GEU.AND P1, PT, R146, 1.175494350822287508e-38, PT ;  /* 0x008000009200780b */ /* 0x000fe20003f2e000 */
[----:B------:R-:W-:Y:S02]  /*3bf0*/  VIADD R8, R30, 0xc0cafb0d ;  /* 0xc0cafb0d1e087836 */ /* 0x000fe40000000000 */
[----:B------:R-:W-:Y:S01]  /*3c00*/  @P0 FMUL R145, R145, 0.25 ;  /* 0x3e80000091910820 */ /* 0x000fe20000400000 */
[----:B------:R-:W-:Y:S01]  /*3c10*/  FSEL R7, RZ, -23, P2 ;  /* 0xc1b80000ff077808 */ /* 0x000fe20001000000 */
[----:B------:R-:W-:Y:S01]  /*3c20*/  @P0 FMUL R67, R67, 0.25 ;  /* 0x3e80000043430820 */ /* 0x000fe20000400000 */
[----:B------:R-:W-:Y:S01]  /*3c30*/  FSEL R31, R5, R146, !P1 ;  /* 0x00000092051f7208 */ /* 0x000fe20004800000 */
[----:B------:R-:W-:Y:S01]  /*3c40*/  @!P3 FMUL R145, R145, 16777216 ;  /* 0x4b8000009191b820 */ /* 0x000fe20000400000 */
[----:B------:R-:W-:Y:S01]  /*3c50*/  LOP3.LUT R9, R8, 0xff800000, RZ, 0xc0, !PT ;  /* 0xff80000008097812 */ /* 0x000fe200078ec0ff */
[----:B------:R-:W-:Y:S01]  /*3c60*/  @P0 FMUL R66, R66, 0.25 ;  /* 0x3e80000042420820 */ /* 0x000fe20000400000 */
[----:B------:R-:W-:Y:S01]  /*3c70*/  FSEL R5, RZ, -23, P1 ;  /* 0xc1b80000ff057808 */ /* 0x000fe20000800000 */
[----:B------:R-:W-:Y:S01]  /*3c80*/  VIADD R6, R31, 0xc0cafb0d ;  /* 0xc0cafb0d1f067836 */ /* 0x000fe20000000000 */
[----:B------:R-:W-:Y:S01]  /*3c90*/  I2FP.F32.S32 R10, R9 ;  /* 0x00000009000a7245 */ /* 0x000fe20000201400 */
[----:B------:R-:W-:Y:S01]  /*3ca0*/  @P0 FMUL R35, R35, 0.25 ;  /* 0x3e80000023230820 */ /* 0x000fe20000400000 */
[----:B------:R-:W-:Y:S01]  /*3cb0*/  FSETP.GT.AND P1, PT, |R146|, 8.50705917302346158658e+37, PT ;  /* 0x7e8000009200780b */ /* 0x000fe20003f24200 */
[----:B------:R-:W-:Y:S01]  /*3cc0*/  @P0 FMUL R34, R34, 0.25 ;  /* 0x3e80000022220820 */ /* 0x000fe20000400000 */
[----:B------:R-:W-:Y:S01]  /*3cd0*/  FSETP.GEU.AND P2, PT, |R146|, 1.175494350822287508e-38, PT ;  /* 0x008000009200780b */ /* 0x000fe20003f4e200 */
[----:B------:R-:W-:Y:S01]  /*3ce0*/  FFMA.FTZ R10, R10, 1.1920928955078125e-07, R7 ;  /* 0x340000000a0a7823 */ /* 0x000fe20000010007 */
[----:B------:R-:W-:Y:S01]  /*3cf0*/  LOP3.LUT R13, R4, 0x38, R13, 0xf8, !PT ;  /* 0x00000038040d7812 */ /* 0x000fe200078ef80d */
[----:B------:R-:W3:Y:S01]  /*3d00*/  MUFU.RCP R7, R145 ;  /* 0x0000009100077308 */ /* 0x000ee20000001000 */
[----:B------:R-:W-:Y:S01]  /*3d10*/  IMAD.SHL.U32 R4, R0, 0x2, RZ ;  /* 0x0000000200047824 */ /* 0x000fe200078e00ff */
[----:B------:R-:W-:Y:S01]  /*3d20*/  LOP3.LUT R6, R6, 0xff800000, RZ, 0xc0, !PT ;  /* 0xff80000006067812 */ /* 0x000fe200078ec0ff */
[----:B------:R-:W-:Y:S01]  /*3d30*/  @P0 FMUL R43, R43, 0.25 ;  /* 0x3e8000002b2b0820 */ /* 0x000fe20000400000 */
[----:B------:R-:W-:Y:S01]  /*3d40*/  SEL R11, RZ, 0x204, !P4 ;  /* 0x00000204ff0b7807 */ /* 0x000fe20006000000 */
[----:B------:R-:W-:Y:S01]  /*3d50*/  @P0 FMUL R42, R42, 0.25 ;  /* 0x3e8000002a2a0820 */ /* 0x000fe20000400000 */
[----:B------:R-:W-:Y:S01]  /*3d60*/  @P0 FMUL R47, R47, 0.25 ;  /* 0x3e8000002f2f0820 */ /* 0x000fe20000400000 */
[----:B------:R-:W-:Y:S01]  /*3d70*/  @P0 FMUL R46, R46, 0.25 ;  /* 0x3e8000002e2e0820 */ /* 0x000fe20000400000 */
[----:B------:R-:W-:Y:S01]  /*3d80*/  @P1 FMUL R146, R146, 0.25 ;  /* 0x3e80000092921820 */ /* 0x000fe20000400000 */
[----:B------:R-:W-:Y:S01]  /*3d90*/  I2FP.F32.S32 R8, R6 ;  /* 0x0000000600087245 */ /* 0x000fe20000201400 */
[----:B------:R-:W-:Y:S01]  /*3da0*/  @!P3 FMUL R67, R67, 16777216 ;  /* 0x4b8000004343b820 */ /* 0x000fe20000400000 */
[----:B------:R-:W-:Y:S01]  /*3db0*/  LOP3.LUT R11, R11, 0x3c, R4, 0x78, !PT ;  /* 0x0000003c0b0b7812 */ /* 0x000fe200078e7804 */
[----:B------:R-:W-:Y:S01]  /*3dc0*/  @!P3 FMUL R66, R66, 16777216 ;  /* 0x4b8000004242b820 */ /* 0x000fe20000400000 */
[----:B------:R-:W-:Y:S01]  /*3dd0*/  @!P3 FMUL R35, R35, 16777216 ;  /* 0x4b8000002323b820 */ /* 0x000fe20000400000 */
[----:B------:R-:W-:Y:S01]  /*3de0*/  @!P3 FMUL R34, R34, 16777216 ;  /* 0x4b8000002222b820 */ /* 0x000fe20000400000 */
[----:B------:R-:W-:Y:S01]  /*3df0*/  @!P3 FMUL R43, R43, 16777216 ;  /* 0x4b8000002b2bb820 */ /* 0x000fe20000400000 */
[----:B------:R-:W-:Y:S01]  /*3e00*/  @!P3 FMUL R42, R42, 16777216 ;  /* 0x4b8000002a2ab820 */ /* 0x000fe20000400000 */
[----:B------:R-:W-:Y:S01]  /*3e10*/  @!P3 FMUL R47, R47, 16777216 ;  /* 0x4b8000002f2fb820 */ /* 0x000fe20000400000 */
[----:B------:R-:W-:Y:S01]  /*3e20*/  @!P3 FMUL R46, R46, 16777216 ;  /* 0x4b8000002e2eb820 */ /* 0x000fe20000400000 */
[----:B------:R-:W-:Y:S01]  /*3e30*/  @!P2 FMUL R146, R146, 16777216 ;  /* 0x4b8000009292a820 */ /* 0x000fe20000400000 */
[----:B------:R-:W-:Y:S01]  /*3e40*/  LOP3.LUT R25, R11, 0x40, R14, 0xf8, !PT ;  /* 0x000000400b197812 */ /* 0x000fe200078ef80e */
[----:B------:R-:W-:Y:S01]  /*3e50*/  FFMA.FTZ R5, R8, 1.1920928955078125e-07, R5 ;  /* 0x3400000008057823 */ /* 0x000fe20000010005 */
[C---:B---3--:R-:W-:Y:S01]  /*3e60*/  FMUL R8, R7.reuse, R67 ;  /* 0x0000004307087220 */ /* 0x048fe20000400000 */
[C---:B------:R-:W-:Y:S01]  /*3e70*/  FMUL R11, R7.reuse, R66 ;  /* 0x00000042070b7220 */ /* 0x040fe20000400000 */
[C---:B------:R-:W-:Y:S01]  /*3e80*/  FMUL R14, R7.reuse, R35 ;  /* 0x00000023070e7220 */ /* 0x040fe20000400000 */
[C---:B------:R-:W-:Y:S01]  /*3e90*/  FMUL R15, R7.reuse, R34 ;  /* 0x00000022070f7220 */ /* 0x040fe20000400000 */
[C---:B------:R-:W-:Y:S01]  /*3ea0*/  FMUL R17, R7.reuse, R43 ;  /* 0x0000002b07117220 */ /* 0x040fe20000400000 */
[C---:B------:R-:W-:Y:S01]  /*3eb0*/  FMUL R18, R7.reuse, R42 ;  /* 0x0000002a07127220 */ /* 0x040fe20000400000 */
[C---:B------:R-:W-:Y:S01]  /*3ec0*/  FMUL R21, R7.reuse, R47 ;  /* 0x0000002f07157220 */ /* 0x040fe20000400000 */
[----:B------:R-:W-:Y:S01]  /*3ed0*/  FMUL R22, R7, R46 ;  /* 0x0000002e07167220 */ /* 0x000fe20000400000 */
[----:B------:R-:W-:Y:S01]  /*3ee0*/  @P1 FMUL R65, R65, 0.25 ;  /* 0x3e80000041411820 */ /* 0x000fe20000400000 */
[----:B------:R-:W3:Y:S01]  /*3ef0*/  MUFU.RCP R7, R146 ;  /* 0x0000009200077308 */ /* 0x000ee20000001000 */
[----:B------:R-:W-:Y:S01]  /*3f00*/  @P1 FMUL R64, R64, 0.25 ;  /* 0x3e80000040401820 */ /* 0x000fe20000400000 */
[----:B------:R-:W-:Y:S01]  /*3f10*/  @P1 FMUL R33, R33, 0.25 ;  /* 0x3e80000021211820 */ /* 0x000fe20000400000 */
[----:B------:R-:W-:Y:S01]  /*3f20*/  @P1 FMUL R41, R41, 0.25 ;  /* 0x3e80000029291820 */ /* 0x000fe20000400000 */
[----:B------:R-:W-:Y:S01]  /*3f30*/  @P1 FMUL R40, R40, 0.25 ;  /* 0x3e80000028281820 */ /* 0x000fe20000400000 */
[----:B------:R-:W-:Y:S01]  /*3f40*/  @P1 FMUL R45, R45, 0.25 ;  /* 0x3e8000002d2d1820 */ /* 0x000fe20000400000 */
[----:B------:R-:W-:Y:S01]  /*3f50*/  @P1 FMUL R44, R44, 0.25 ;  /* 0x3e8000002c2c1820 */ /* 0x000fe20000400000 */
[----:B------:R-:W-:Y:S01]  /*3f60*/  @P1 FMUL R32, R32, 0.25 ;  /* 0x3e80000020201820 */ /* 0x000fe20000400000 */
        /* <DEDUP_REMOVED lines=9> */
[----:B------:R-:W-:-:S02]  /*4000*/  IMAD.IADD R26, R12, 0x1, R13 ;  /* 0x000000010c1a7824 */ /* 0x000fc400078e020d */
        /* <DEDUP_REMOVED lines=8> */
[----:B------:R-:W-:Y:S01]  /*4090*/  F2FP.SATFINITE.E4M3.F32.PACK_AB_MERGE_C R23, R23, R24, RZ ;  /* 0x000000181717723e */ /* 0x000fe200048070ff */
[----:B------:R-:W-:Y:S01]  /*40a0*/  IMAD.IADD R6, R31, 0x1, -R6 ;  /* 0x000000011f067824 */ /* 0x000fe200078e0a06 */
[----:B------:R-:W-:Y:S01]  /*40b0*/  F2FP.SATFINITE.E4M3.F32.PACK_AB_MERGE_C R19, R19, R20, RZ ;  /* 0x000000141313723e */ /* 0x000fe200048070ff */
[----:B------:R-:W-:Y:S01]  /*40c0*/  IMAD.IADD R9, R30, 0x1, -R9 ;  /* 0x000000011e097824 */ /* 0x000fe200078e0a09 */
[----:B------:R-:W-:Y:S01]  /*40d0*/  F2FP.SATFINITE.E4M3.F32.PACK_AB_MERGE_C R7, R16, R7, RZ ;  /* 0x000000071007723e */ /* 0x000fe200048070ff */
[----:B------:R-:W-:Y:S01]  /*40e0*/  FADD R6, R6, -1 ;  /* 0xbf80000006067421 */ /* 0x000fe20000000000 */
[----:B------:R-:W-:Y:S01]  /*40f0*/  LOP3.LUT R23, R23, 0xffff, RZ, 0xc0, !PT ;  /* 0x0000ffff17177812 */ /* 0x000fe200078ec0ff */
[----:B------:R-:W-:Y:S01]  /*4100*/  FADD R9, R9, -1 ;  /* 0xbf80000009097421 */ /* 0x000fe20000000000 */
[----:B------:R-:W-:Y:S01]  /*4110*/  LOP3.LUT R27, R7, 0xffff, RZ, 0xc0, !PT ;  /* 0x0000ffff071b7812 */ /* 0x000fe200078ec0ff */
[----:B-1----:R-:W-:Y:S01]  /*4120*/  UIMAD UR4, UR7, UR4, URZ ;  /* 0x00000004070472a4 */ /* 0x002fe2000f8e02ff */
[----:B------:R-:W-:-:S02]  /*4130*/  LOP3.LUT R20, R19, 0xffff, RZ, 0xc0, !PT ;  /* 0x0000ffff13147812 */ /* 0x000fc400078ec0ff */
[----:B------:R-:W-:Y:S02]  /*4140*/  F2FP.SATFINITE.E4M3.F32.PACK_AB_MERGE_C R14, R14, R15, RZ ;  /* 0x0000000f0e0e723e */ /* 0x000fe400048070ff */
[----:B------:R-:W-:Y:S02]  /*4150*/  F2FP.SATFINITE.E4M3.F32.PACK_AB_MERGE_C R21, R21, R22, RZ ;  /* 0x000000161515723e */ /* 0x000fe400048070ff */
[----:B------:R-:W-:Y:S02]  /*4160*/  F2FP.SATFINITE.E4M3.F32.PACK_AB_MERGE_C R17, R17, R18, RZ ;  /* 0x000000121111723e */ /* 0x000fe400048070ff */
[----:B------:R-:W-:Y:S02]  /*4170*/  PRMT R16, R27, 0x3340, R0 ;  /* 0x000033401b107816 */ /* 0x000fe40000000000 */
[----:B------:R-:W-:Y:S02]  /*4180*/  PRMT R7, R23, 0x3340, R20 ;  /* 0x0000334017077816 */ /* 0x000fe40000000014 */
[----:B------:R-:W-:-:S02]  /*4190*/  LOP3.LUT R29, R14, 0xffff, RZ, 0xc0, !PT ;  /* 0x0000ffff0e1d7812 */ /* 0x000fc400078ec0ff */
[----:B------:R-:W-:Y:S02]  /*41a0*/  LOP3.LUT R21, R21, 0xffff, RZ, 0xc0, !PT ;  /* 0x0000ffff15157812 */ /* 0x000fe400078ec0ff */
[----:B------:R-:W-:Y:S02]  /*41b0*/  LOP3.LUT R22, R17, 0xffff, RZ, 0xc0, !PT ;  /* 0x0000ffff11167812 */ /* 0x000fe400078ec0ff */
[----:B------:R-:W-:Y:S02]  /*41c0*/  F2FP.SATFINITE.E4M3.F32.PACK_AB_MERGE_C R14, R8, R11, RZ ;  /* 0x0000000b080e723e */ /* 0x000fe400048070ff */
[----:B------:R-:W-:Y:S02]  /*41d0*/  PRMT R16, R7, 0x5410, R16 ;  /* 0x0000541007107816 */ /* 0x000fe40000000010 */
[----:B------:R-:W-:Y:S02]  /*41e0*/  SHF.R.U32.HI R8, RZ, 0x8, R20 ;  /* 0x00000008ff087819 */ /* 0x000fe40000011614 */
[----:B------:R-:W-:-:S02]  /*41f0*/  SHF.R.U32.HI R7, RZ, 0x8, R23 ;  /* 0x00000008ff077819 */ /* 0x000fc40000011617 */
[----:B------:R-:W-:Y:S02]  /*4200*/  SHF.R.U32.HI R11, RZ, 0x8, R27 ;  /* 0x00000008ff0b7819 */ /* 0x000fe4000001161b */
[----:B------:R-:W-:Y:S02]  /*4210*/  PRMT R18, R29, 0x3340, R0 ;  /* 0x000033401d127816 */ /* 0x000fe40000000000 */
[----:B------:R-:W-:Y:S02]  /*4220*/  PRMT R15, R21, 0x3340, R22 ;  /* 0x00003340150f7816 */ /* 0x000fe40000000016 */
[----:B------:R-:W-:Y:S01]  /*4230*/  F2FP.SATFINITE.E4M3.F32.PACK_AB_MERGE_C R13, R12, R13, RZ ;  /* 0x0000000d0c0d723e */ /* 0x000fe200048070ff */
[----:B------:R-:W-:Y:S01]  /*4240*/  IMAD.MOV.U32 R12, RZ, RZ, 0x3dc6b27f ;  /* 0x3dc6b27fff0c7424 */ /* 0x000fe200078e00ff */
[----:B------:R-:W-:Y:S02]  /*4250*/  LOP3.LUT R8, R8, 0xffff, RZ, 0xc0, !PT ;  /* 0x0000ffff08087812 */ /* 0x000fe400078ec0ff */
[----:B------:R-:W-:-:S02]  /*4260*/  LOP3.LUT R7, R7, 0xffff, RZ, 0xc0, !PT ;  /* 0x0000ffff07077812 */ /* 0x000fc400078ec0ff */
[----:B------:R-:W-:Y:S02]  /*4270*/  LOP3.LUT R11, R11, 0xffff, RZ, 0xc0, !PT ;  /* 0x0000ffff0b0b7812 */ /* 0x000fe400078ec0ff */
[----:B------:R-:W-:Y:S02]  /*4280*/  PRMT R17, R15, 0x5410, R18 ;  /* 0x000054100f117816 */ /* 0x000fe40000000012 */
[----:B------:R-:W-:Y:S01]  /*4290*/  PRMT R15, R7, 0x3340, R8 ;  /* 0x00003340070f7816 */ /* 0x000fe20000000008 */
[CC--:B------:R-:W-:Y:S01]  /*42a0*/  FFMA.FTZ R7, R6.reuse, R12.reuse, -0.16845393180847167969 ;  /* 0xbe2c7f3006077423 */ /* 0x0c0fe2000001000c */
[----:B------:R-:W-:Y:S01]  /*42b0*/  PRMT R18, R11, 0x3340, R0 ;  /* 0x000033400b127816 */ /* 0x000fe20000000000 */
[C---:B------:R-:W-:Y:S01]  /*42c0*/  FFMA.FTZ R8, R9.reuse, R12, -0.16845393180847167969 ;  /* 0xbe2c7f3009087423 */ /* 0x040fe2000001000c */
[----:B------:R-:W-:Y:S01]  /*42d0*/  SHF.R.U32.HI R11, RZ, 0x8, R21 ;  /* 0x00000008ff0b7819 */ /* 0x000fe20000011615 */
[C---:B------:R-:W-:Y:S01]  /*42e0*/  FFMA.FTZ R7, R6.reuse, R7, 0.1716887056827545166 ;  /* 0x3e2fcf2a06077423 */ /* 0x040fe20000010007 */
[----:B------:R-:W-:Y:S01]  /*42f0*/  SHF.R.U32.HI R12, RZ, 0x8, R22 ;  /* 0x00000008ff0c7819 */ /* 0x000fe20000011616 */
[----:B------:R-:W-:Y:S01]  /*4300*/  FFMA.FTZ R8, R9, R8, 0.1716887056827545166 ;  /* 0x3e2fcf2a09087423 */ /* 0x000fe20000010008 */
[----:B------:R-:W-:Y:S01]  /*4310*/  LOP3.LUT R19, R11, 0xffff, RZ, 0xc0, !PT ;  /* 0x0000ffff0b137812 */ /* 0x000fe200078ec0ff */
[----:B------:R-:W-:Y:S01]  /*4320*/  FFMA.FTZ R7, R6, R7, -0.17900948226451873779 ;  /* 0xbe374e4306077423 */ /* 0x000fe20000010007 */
[----:B------:R-:W-:Y:S01]  /*4330*/  SHF.R.U32.HI R11, RZ, 0x8, R29 ;  /* 0x00000008ff0b7819 */ /* 0x000fe2000001161d */
[----:B------:R-:W-:Y:S01]  /*4340*/  FFMA.FTZ R8, R9, R8, -0.17900948226451873779 ;  /* 0xbe374e4309087423 */ /* 0x000fe20000010008 */
[----:B------:R-:W-:Y:S01]  /*4350*/  LOP3.LUT R12, R12, 0xffff, RZ, 0xc0, !PT ;  /* 0x0000ffff0c0c7812 */ /* 0x000fe200078ec0ff */
[C---:B------:R-:W-:Y:S01]  /*4360*/  FFMA.FTZ R7, R6.reuse, R7, 0.20512372255325317383 ;  /* 0x3e520bf406077423 */ /* 0x040fe20000010007 */
[----:B------:R-:W-:Y:S01]  /*4370*/  LOP3.LUT R11, R11, 0xffff, RZ, 0xc0, !PT ;  /* 0x0000ffff0b0b7812 */ /* 0x000fe200078ec0ff */
[----:B------:R-:W-:Y:S01]  /*4380*/  FFMA.FTZ R8, R9, R8, 0.20512372255325317383 ;  /* 0x3e520bf409087423 */ /* 0x000fe20000010008 */
[----:B------:R-:W-:Y:S01]  /*4390*/  PRMT R12, R19, 0x3340, R12 ;  /* 0x00003340130c7816 */ /* 0x000fe2000000000c */
[C---:B------:R-:W-:Y:S01]  /*43a0*/  FFMA.FTZ R7, R6.reuse, R7, -0.24046532809734344482 ;  /* 0xbe763c8b06077423 */ /* 0x040fe20000010007 */
[----:B------:R-:W-:Y:S01]  /*43b0*/  PRMT R11, R11, 0x3340, R0 ;  /* 0x000033400b0b7816 */ /* 0x000fe20000000000 */
[----:B------:R-:W-:Y:S01]  /*43c0*/  FFMA.FTZ R8, R9, R8, -0.24046532809734344482 ;  /* 0xbe763c8b09087423 */ /* 0x000fe20000010008 */
[----:B------:R-:W-:Y:S01]  /*43d0*/  LOP3.LUT R13, R13, 0xffff, RZ, 0xc0, !PT ;  /* 0x0000ffff0d0d7812 */ /* 0x000fe200078ec0ff */
[----:B------:R-:W-:Y:S01]  /*43e0*/  FFMA.FTZ R7, R6, R7, 0.28857114911079406738 ;  /* 0x3e93bf9906077423 */ /* 0x000fe20000010007 */
[----:B------:R-:W-:Y:S01]  /*43f0*/  PRMT R18, R15, 0x5410, R18 ;  /* 0x000054100f127816 */ /* 0x000fe20000000012 */
[C---:B------:R-:W-:Y:S01]  /*4400*/  FFMA.FTZ R8, R9.reuse, R8, 0.28857114911079406738 ;  /* 0x3e93bf9909087423 */ /* 0x040fe20000010008 */
[----:B------:R-:W-:Y:S01]  /*4410*/  LOP3.LUT R14, R14, 0xffff, RZ, 0xc0, !PT ;  /* 0x0000ffff0e0e7812 */ /* 0x000fe200078ec0ff */
[----:B------:R-:W-:Y:S01]  /*4420*/  FFMA.FTZ R7, R6, R7, -0.36067417263984680176 ;  /* 0xbeb8aa4906077423 */ /* 0x000fe20000010007 */
[----:B------:R-:W-:Y:S01]  /*4430*/  PRMT R15, R12, 0x5410, R11 ;  /* 0x000054100c0f7816 */ /* 0x000fe2000000000b */
[C---:B------:R-:W-:Y:S01]  /*4440*/  FFMA.FTZ R8, R9.reuse, R8, -0.36067417263984680176 ;  /* 0xbeb8aa4909087423 */ /* 0x040fe20000010008 */
[--C-:B------:R-:W-:Y:S01]  /*4450*/  PRMT R16, R16, 0x4210, R13.reuse ;  /* 0x0000421010107816 */ /* 0x100fe2000000000d */
[----:B------:R-:W-:Y:S01]  /*4460*/  FFMA.FTZ R7, R6, R7, 0.48089820146560668945 ;  /* 0x3ef6384a06077423 */ /* 0x000fe20000010007 */
[----:B------:R-:W-:Y:S01]  /*4470*/  PRMT R18, R18, 0x5210, R13 ;  /* 0x0000521012127816 */ /* 0x000fe2000000000d */
[----:B------:R-:W-:Y:S01]  /*4480*/  FFMA.FTZ R8, R9, R8, 0.48089820146560668945 ;  /* 0x3ef6384a09087423 */ /* 0x000fe20000010008 */
[--C-:B------:R-:W-:Y:S01]  /*4490*/  PRMT R12, R17, 0x4210, R14.reuse ;  /* 0x00004210110c7816 */ /* 0x100fe2000000000e */
[----:B------:R-:W-:Y:S01]  /*44a0*/  STS [R25+UR6], R16 ;  /* 0x0000001019007988 */ /* 0x000fe20008000806 */
[----:B------:R-:W-:Y:S01]  /*44b0*/  LOP3.LUT R11, R25, 0x40, RZ, 0x3c, !PT ;  /* 0x00000040190b7812 */ /* 0x000fe200078e3cff */
[C---:B------:R-:W-:Y:S01]  /*44c0*/  FFMA.FTZ R7, R6.reuse, R7, -0.72134751081466674805 ;  /* 0xbf38aa3b06077423 */ /* 0x040fe20000010007 */
[----:B------:R-:W-:Y:S01]  /*44d0*/  PRMT R14, R15, 0x5210, R14 ;  /* 0x000052100f0e7816 */ /* 0x000fe2000000000e */
[----:B------:R1:W-:Y:S01]  /*44e0*/  STS [R25+UR6+0x80], R18 ;  /* 0x0000801219007988 */ /* 0x0003e20008000806 */
[C---:B------:R-:W-:Y:S01]  /*44f0*/  FFMA.FTZ R8, R9.reuse, R8, -0.72134751081466674805 ;  /* 0xbf38aa3b09087423 */ /* 0x040fe20000010008 */
[C---:B------:R-:W-:Y:S01]  /*4500*/  FMUL R7, R6.reuse, R7 ;  /* 0x0000000706077220 */ /* 0x040fe20000400000 */
[----:B------:R-:W1:Y:S01]  /*4510*/  LDC.64 R20, c[0x0][0x398] ;  /* 0x0000e600ff147b82 */ /* 0x000e620000000a00 */
[----:B------:R-:W-:Y:S01]  /*4520*/  STS [R11+UR6+0x100], R12 ;  /* 0x0001000c0b007988 */ /* 0x000fe20008000806 */
[----:B------:R-:W-:Y:S01]  /*4530*/  FMUL R8, R9, R8 ;  /* 0x0000000809087220 */ /* 0x000fe20000400000 */
[C---:B------:R-:W-:Y:S01]  /*4540*/  FMUL R7, R6.reuse, R7 ;  /* 0x0000000706077220 */ /* 0x040fe20000400000 */
[----:B------:R-:W-:Y:S01]  /*4550*/  ISETP.GE.U32.AND P3, PT, R31, 0x7f800000, PT ;  /* 0x7f8000001f00780c */ /* 0x000fe20003f66070 */
[----:B------:R3:W-:Y:S01]  /*4560*/  STS [R11+UR6+0x180], R14 ;  /* 0x0001800e0b007988 */ /* 0x0007e20008000806 */
[C---:B------:R-:W-:Y:S01]  /*4570*/  FMUL R8, R9.reuse, R8 ;  /* 0x0000000809087220 */ /* 0x040fe20000400000 */
[----:B------:R-:W-:Y:S01]  /*4580*/  FFMA.FTZ R6, R6, 1.4426950216293334961, R7 ;  /* 0x3fb8aa3b06067823 */ /* 0x000fe20000010007 */
[----:B------:R-:W-:Y:S02]  /*4590*/  BAR.SYNC.DEFER_BLOCKING 0x0 ;  /* 0x0000000000007b1d */ /* 0x000fe40000010000 */
[----:B------:R-:W-:Y:S01]  /*45a0*/  FFMA.FTZ R9, R9, 1.4426950216293334961, R8 ;  /* 0x3fb8aa3b09097823 */ /* 0x000fe20000010008 */
[----:B------:R-:W-:Y:S01]  /*45b0*/  FADD R5, R5, R6 ;  /* 0x0000000605057221 */ /* 0x000fe20000000000 */
[----:B------:R-:W-:Y:S01]  /*45c0*/  LOP3.LUT R6, R26, 0x4, RZ, 0x3c, !PT ;  /* 0x000000041a067812 */ /* 0x000fe200078e3cff */
[----:B------:R-:W-:-:S02]  /*45d0*/  IMAD R7, R2, UR5, RZ ;  /* 0x0000000502077c24 */ /* 0x000fc4000f8e02ff */
[----:B------:R-:W-:Y:S01]  /*45e0*/  FADD R22, R10, R9 ;  /* 0x000000090a167221 */ /* 0x000fe20000000000 */
[----:B------:R-:W-:Y:S01]  /*45f0*/  SHF.R.U32.HI R9, RZ, 0x5, R0 ;  /* 0x00000005ff097819 */ /* 0x000fe20000011600 */
[----:B------:R-:W-:Y:S01]  /*4600*/  USHF.R.S32.HI UR5, URZ, 0x1f, UR4 ;  /* 0x0000001fff057899 */ /* 0x000fe20008011404 */
[----:B------:R-:W-:Y:S01]  /*4610*/  ISETP.GE.U32.AND P2, PT, R30, 0x7f800000, PT ;  /* 0x7f8000001e00780c */ /* 0x000fe20003f46070 */
[----:B------:R-:W-:Y:S01]  /*4620*/  @P3 IMAD.MOV.U32 R10, RZ, RZ, 0x7f800000 ;  /* 0x7f800000ff0a3424 */ /* 0x000fe200078e00ff */
[----:B------:R-:W-:Y:S02]  /*4630*/  SGXT.U32 R9, R9, 0x2 ;  /* 0x000000020909781a */ /* 0x000fe40000000000 */
[C---:B------:R-:W-:Y:S01]  /*4640*/  LOP3.LUT P0, RZ, R0.reuse, 0x60, RZ, 0xc0, !PT ;  /* 0x0000006000ff7812 */ /* 0x040fe2000780c0ff */
[----:B------:R-:W-:Y:S01]  /*4650*/  @P3 FFMA.FTZ R5, R31, R10, +INF ;  /* 0x7f8000001f053423 */ /* 0x000fe2000001000a */
[----:B------:R-:W-:Y:S01]  /*4660*/  LEA.HI R13, R0, 0x1c, RZ, 0x1b ;  /* 0x0000001c000d7811 */ /* 0x000fe200078fd8ff */
[-C--:B0-----:R-:W-:Y:S01]  /*4670*/  IMAD R0, R9, R28.reuse, RZ ;  /* 0x0000001c09007224 */ /* 0x081fe200078e02ff */
[----:B-1----:R-:W-:Y:S01]  /*4680*/  IADD3 R18, P4, P5, R7, UR4, R20 ;  /* 0x0000000407127c10 */ /* 0x002fe2000fd9e014 */
[----:B------:R-:W0:Y:S01]  /*4690*/  LDCU UR4, c[0x0][0x3ec] ;  /* 0x00007d80ff0477ac */ /* 0x000e220008000800 */
[----:B------:R-:W-:Y:S01]  /*46a0*/  SHF.R.S32.HI R8, RZ, 0x1f, R7 ;  /* 0x0000001fff087819 */ /* 0x000fe20000011407 */
[----:B------:R-:W-:Y:S01]  /*46b0*/  IMAD R9, R28, 0x4, R0 ;  /* 0x000000041c097824 */ /* 0x000fe200078e0200 */
[----:B------:R-:W-:Y:S01]  /*46c0*/  FSETP.NEU.AND P1, PT, R31, RZ, PT ;  /* 0x000000ff1f00720b */ /* 0x000fe20003f2d000 */
[----:B------:R-:W-:Y:S01]  /*46d0*/  @P2 IMAD.MOV.U32 R7, RZ, RZ, 0x7f800000 ;  /* 0x7f800000ff072424 */ /* 0x000fe200078e00ff */
[----:B------:R-:W-:Y:S01]  /*46e0*/  IADD3.X R24, PT, PT, R8, UR5, R21, P4, P5 ;  /* 0x0000000508187c10 */ /* 0x000fe2000a7ea415 */
[----:B---3--:R-:W-:Y:S01]  /*46f0*/  IMAD R11, R28, 0x4, R9 ;  /* 0x000000041c0b7824 */ /* 0x008fe200078e0209 */
[----:B------:R-:W1:Y:S01]  /*4700*/  LDS R26, [R26+UR6] ;  /* 0x000000061a1a7984 */ /* 0x000e620008000800 */
[----:B------:R-:W-:-:S02]  /*4710*/  IMAD R10, R13, R28, RZ ;  /* 0x0000001c0d0a7224 */ /* 0x000fc400078e02ff */
[----:B------:R-:W-:Y:S01]  /*4720*/  @P2 FFMA.FTZ R22, R30, R7, +INF ;  /* 0x7f8000001e162423 */ /* 0x000fe20000010007 */
[----:B------:R-:W-:Y:S01]  /*4730*/  IMAD R13, R28, 0x4, R11 ;  /* 0x000000041c0d7824 */ /* 0x000fe200078e020b */
[----:B------:R3:W4:Y:S01]  /*4740*/  LDS R23, [R6+UR6] ;  /* 0x0000000606177984 */ /* 0x0007220008000800 */
[CC--:B------:R-:W-:Y:S02]  /*4750*/  IADD3 R8, P2, PT, R9.reuse, R18.reuse, RZ ;  /* 0x0000001209087210 */ /* 0x0c0fe40007f5e0ff */
[C---:B------:R-:W-:Y:S02]  /*4760*/  IADD3 R20, P5, PT, R10.reuse, R18, RZ ;  /* 0x000000120a147210 */ /* 0x040fe40007fbe0ff */
[-C--:B------:R-:W-:Y:S02]  /*4770*/  LEA.HI.X.SX32 R9, R9, R24.reuse, 0x1, P2 ;  /* 0x0000001809097211 */ /* 0x080fe400010f0eff */
[----:B------:R-:W-:Y:S01]  /*4780*/  LEA.HI.X.SX32 R21, R10, R24, 0x1, P5 ;  /* 0x000000180a157211 */ /* 0x000fe200028f0eff */
[----:B0-----:R-:W-:Y:S01]  /*4790*/  UIMAD UR4, UR7, UR4, URZ ;  /* 0x00000004070472a4 */ /* 0x001fe2000f8e02ff */
[----:B---3--:R-:W-:-:S02]  /*47a0*/  IADD3 R6, P4, PT, R0, R18, RZ ;  /* 0x0000001200067210 */ /* 0x008fc40007f9e0ff */
[----:B------:R-:W-:Y:S01]  /*47b0*/  IADD3 R12, P2, PT, R13, R18, RZ ;  /* 0x000000120d0c7210 */ /* 0x000fe20007f5e0ff */
[----:B------:R-:W-:Y:S01]  /*47c0*/  USHF.L.U32 UR7, UR4, 0x2, URZ ;  /* 0x0000000204077899 */ /* 0x000fe200080006ff */
[----:B------:R-:W-:Y:S01]  /*47d0*/  LEA.HI.X.SX32 R7, R0, R24, 0x1, P4 ;  /* 0x0000001800077211 */ /* 0x000fe200020f0eff */
[C---:B------:R-:W-:Y:S01]  /*47e0*/  IMAD R0, R28.reuse, 0x4, R13 ;  /* 0x000000041c007824 */ /* 0x040fe200078e020d */
[----:B------:R-:W-:Y:S01]  /*47f0*/  IADD3 R10, P4, PT, R11, R18, RZ ;  /* 0x000000120b0a7210 */ /* 0x000fe20007f9e0ff */
[----:B------:R-:W-:Y:S01]  /*4800*/  UIMAD.WIDE UR4, UR4, 0x4, URZ ;  /* 0x00000004040478a5 */ /* 0x000fe2000f8e02ff */
[-C--:B------:R-:W-:Y:S01]  /*4810*/  LEA.HI.X.SX32 R13, R13, R24.reuse, 0x1, P2 ;  /* 0x000000180d0d7211 */ /* 0x080fe200010f0eff */
[----:B------:R-:W-:Y:S01]  /*4820*/  IMAD R17, R28, 0x4, R0 ;  /* 0x000000041c117824 */ /* 0x000fe200078e0200 */
[----:B------:R-:W-:Y:S02]  /*4830*/  LEA.HI.X.SX32 R11, R11, R24, 0x1, P4 ;  /* 0x000000180b0b7211 */ /* 0x000fe400020f0eff */
[-C--:B------:R-:W-:Y:S01]  /*4840*/  IADD3 R14, P4, PT, R0, R18.reuse, RZ ;  /* 0x00000012000e7210 */ /* 0x080fe20007f9e0ff */
[----:B------:R-:W-:Y:S01]  /*4850*/  IMAD R19, R28, 0x4, R17 ;  /* 0x000000041c137824 */ /* 0x000fe200078e0211 */
[----:B------:R-:W-:-:S02]  /*4860*/  IADD3 R16, P2, PT, R17, R18, RZ ;  /* 0x0000001211107210 */ /* 0x000fc40007f5e0ff */
[----:B------:R-:W-:Y:S02]  /*4870*/  LEA.HI.X.SX32 R15, R0, R24, 0x1, P4 ;  /* 0x00000018000f7211 */ /* 0x000fe400020f0eff */
[----:B------:R-:W-:Y:S02]  /*4880*/  IADD3 R18, P5, PT, R19, R18, RZ ;  /* 0x0000001213127210 */ /* 0x000fe40007fbe0ff */
[-C--:B------:R-:W-:Y:S02]  /*4890*/  LEA.HI.X.SX32 R17, R17, R24.reuse, 0x1, P2 ;  /* 0x0000001811117211 */ /* 0x080fe400010f0eff */
[----:B------:R-:W-:Y:S02]  /*48a0*/  LEA.HI.X.SX32 R19, R19, R24, 0x1, P5 ;  /* 0x0000001813137211 */ /* 0x000fe400028f0eff */
[----:B------:R-:W-:Y:S02]  /*48b0*/  FSETP.NEU.AND P3, PT, R30, RZ, PT ;  /* 0x000000ff1e00720b */ /* 0x000fe40003f6d000 */
[----:B------:R-:W-:-:S02]  /*48c0*/  FSEL R0, R5, -INF , P1 ;  /* 0xff80000005007808 */ /* 0x000fc40000800000 */
[C---:B-1----:R-:W-:Y:S02]  /*48d0*/  PRMT R25, R26.reuse, 0x7770, RZ ;  /* 0x000077701a197816 */ /* 0x042fe400000000ff */
[C---:B------:R-:W-:Y:S02]  /*48e0*/  PRMT R29, R26.reuse, 0x7771, RZ ;  /* 0x000077711a1d7816 */ /* 0x040fe400000000ff */
[C---:B----4-:R-:W-:Y:S01]  /*48f0*/  PRMT R27, R23.reuse, 0x7770, RZ ;  /* 0x00007770171b7816 */ /* 0x050fe200000000ff */
[----:B------:R0:W-:Y:S01]  /*4900*/  STG.E.U8 desc[UR10][R6.64], R25 ;  /* 0x0000001906007986 */ /* 0x0001e2000c10110a */
[C---:B------:R-:W-:Y:S02]  /*4910*/  PRMT R31, R23.reuse, 0x7771, RZ ;  /* 0x00007771171f7816 */ /* 0x040fe400000000ff */
[----:B------:R-:W-:Y:S01]  /*4920*/  PRMT R33, R26, 0x7772, RZ ;  /* 0x000077721a217816 */ /* 0x000fe200000000ff */
[----:B------:R1:W-:Y:S01]  /*4930*/  STG.E.U8 desc[UR10][R8.64], R27 ;  /* 0x0000001b08007986 */ /* 0x0003e2000c10110a */
[----:B------:R-:W-:-:S02]  /*4940*/  PRMT R35, R23, 0x7772, RZ ;  /* 0x0000777217237816 */ /* 0x000fc400000000ff */
[----:B------:R-:W-:Y:S01]  /*4950*/  PRMT R23, R23, 0x7773, RZ ;  /* 0x0000777317177816 */ /* 0x000fe200000000ff */
[----:B------:R1:W-:Y:S01]  /*4960*/  STG.E.U8 desc[UR10][R10.64], R29 ;  /* 0x0000001d0a007986 */ /* 0x0003e2000c10110a */
[----:B------:R-:W-:Y:S02]  /*4970*/  FSEL R5, R22, -INF , P3 ;  /* 0xff80000016057808 */ /* 0x000fe40001800000 */
[----:B0-----:R-:W-:Y:S01]  /*4980*/  PRMT R25, R26, 0x7773, RZ ;  /* 0x000077731a197816 */ /* 0x001fe200000000ff */
[----:B------:R1:W-:Y:S01]  /*4990*/  STG.E.U8 desc[UR10][R12.64], R31 ;  /* 0x0000001f0c007986 */ /* 0x0003e2000c10110a */
[----:B------:R-:W-:Y:S01]  /*49a0*/  FFMA R6, R0, 0.69314718246459960938, R61 ;  /* 0x3f31721800067823 */ /* 0x000fe2000000003d */
[----:B------:R-:W-:Y:S01]  /*49b0*/  FFMA R7, R5, 0.69314718246459960938, R60 ;  /* 0x3f31721805077823 */ /* 0x000fe2000000003c */
[----:B------:R-:W-:Y:S01]  /*49c0*/  LOP3.LUT R0, R4, 0x78, RZ, 0xc0, !PT ;  /* 0x0000007804007812 */ /* 0x000fe200078ec0ff */
[----:B------:R1:W-:Y:S01]  /*49d0*/  STG.E.U8 desc[UR10][R14.64], R33 ;  /* 0x000000210e007986 */ /* 0x0003e2000c10110a */
[----:B------:R-:W-:-:S02]  /*49e0*/  IMAD.SHL.U32 R5, R2, 0x4, RZ ;  /* 0x0000000402057824 */ /* 0x000fc400078e00ff */
[----:B------:R-:W-:Y:S01]  /*49f0*/  IMAD.HI R2, R2, 0x4, RZ ;  /* 0x0000000402027827 */ /* 0x000fe200078e02ff */
[----:B------:R1:W-:Y:S02]  /*4a00*/  STG.E.U8 desc[UR10][R16.64], R35 ;  /* 0x0000002310007986 */ /* 0x0003e4000c10110a */
[----:B--2---:R-:W-:Y:S02]  /*4a10*/  IADD3 R4, P1, P2, R5, UR7, R36 ;  /* 0x0000000705047c10 */ /* 0x004fe4000fa3e024 */
[----:B------:R1:W-:Y:S02]  /*4a20*/  STG.E.U8 desc[UR10][R18.64], R25 ;  /* 0x0000001912007986 */ /* 0x0003e4000c10110a */
[----:B------:R-:W-:Y:S02]  /*4a30*/  IADD3.X R5, PT, PT, R2, UR5, R37, P1, P2 ;  /* 0x0000000502057c10 */ /* 0x000fe40008fe4425 */
[----:B------:R1:W-:Y:S01]  /*4a40*/  STG.E.U8 desc[UR10][R20.64], R23 ;  /* 0x0000001714007986 */ /* 0x0003e2000c10110a */
[----:B------:R-:W-:Y:S06]  /*4a50*/  BAR.SYNC.DEFER_BLOCKING 0x0 ;  /* 0x0000000000007b1d */ /* 0x000fec0000010000 */
[----:B------:R1:W-:Y:S02]  /*4a60*/  STS.64 [R0+UR6], R6 ;  /* 0x0000000600007988 */ /* 0x0003e40008000a06 */
[----:B------:R-:W-:Y:S06]  /*4a70*/  BAR.SYNC.DEFER_BLOCKING 0x0 ;  /* 0x0000000000007b1d */ /* 0x000fec0000010000 */
[----:B------:R-:W-:Y:S05]  /*4a80*/  @P0 EXIT ;  /* 0x000000000000094d */ /* 0x000fea0003800000 */
[----:B------:R-:W0:Y:S04]  /*4a90*/  LDS R3, [R3] ;  /* 0x0000000003037984 */ /* 0x000e280000000800 */
[----:B0-----:R-:W-:Y:S01]  /*4aa0*/  STG.E desc[UR10][R4.64], R3 ;  /* 0x0000000304007986 */ /* 0x001fe2000c10190a */
[----:B------:R-:W-:Y:S05]  /*4ab0*/  EXIT ;  /* 0x000000000000794d */ /* 0x000fea0003800000 */
.L_x_2:
[----:B------:R-:W-:-:S00]  /*4ac0*/  BRA `(.L_x_2) ;  /* 0xfffffffc00fc7947 */ /* 0x000fc0000383ffff */
[----:B------:R-:W-:-:S00]  /*4ad0*/  NOP ;  /* 0x0000000000007918 */ /* 0x000fc00000000000 */
        /* <DEDUP_REMOVED lines=10> */
.L_x_3:


//--------------------- .nv.global.init           --------------------------
	.section	.nv.global.init,"aw",@progbits
.nv.global.init:
	.type		_$_str,@object
	.size		_$_str,(.L_0 - _$_str)
_$_str:
        /*0000*/ 	.byte	0x5f, 0x5f, 0x43, 0x55, 0x44, 0x41, 0x5f, 0x46, 0x54, 0x5a, 0x00
.L_0:


//--------------------- .nv.shared.attn_fwd       --------------------------
	.section	.nv.shared.attn_fwd,"aw",@nobits
	.sectionflags	@""
	.align	16
	.zero		1024


//--------------------- .nv.shared.reserved.0     --------------------------
	.section	.nv.shared.reserved.0,"aw",@nobits
	.weak		__nv_reservedSMEM_offset_0_alias
	.size		__nv_reservedSMEM_offset_0_alias, 0, 64
	.other		__nv_reservedSMEM_offset_0_alias,@"STO_CUDA_RESERVED_SHARED STV_DEFAULT"
__nv_reservedSMEM_offset_0_alias:
	.zero		0
	.zero		64


//--------------------- .nv.constant0.attn_fwd    --------------------------
	.section	.nv.constant0.attn_fwd,"a",@progbits
	.sectionflags	@""
	.align	4
.nv.constant0.attn_fwd:
	.zero		1032


//--------------------- SYMBOLS --------------------------

	.type		.nv.reservedSmem.offset0,@object
	.size		.nv.reservedSmem.offset0,0x4
	.type		.nv.reservedSmem.cap,@object
	.size		.nv.reservedSmem.cap,0x4
